def matmul_kernel(
    a_ptr,
    b_ptr,
    c_ptr,
    M,
    N,
    K,
    stride_am,
    stride_ak,
    stride_bk,
    stride_bn,
    stride_cm,
    stride_cn,
    BLOCK_M: tl.constexpr,
    BLOCK_N: tl.constexpr,
    BLOCK_K: tl.constexpr,
    GROUP_M: tl.constexpr,
):
    pid = tl.program_id(axis=0)
    num_pid_m = tl.cdiv(M, BLOCK_M)
    num_pid_n = tl.cdiv(N, BLOCK_N)
    num_pid_in_group = GROUP_M * num_pid_n
    group_id = pid // num_pid_in_group
    first_pid_m = group_id * GROUP_M
    group_size_m = min(num_pid_m - first_pid_m, GROUP_M)
    pid_m = first_pid_m + ((pid % num_pid_in_group) % group_size_m)
    pid_n = (pid % num_pid_in_group) // group_size_m

    offs_am = (pid_m * BLOCK_M + tl.arange(0, BLOCK_M)) % M
    offs_bn = (pid_n * BLOCK_N + tl.arange(0, BLOCK_N)) % N
    offs_k = tl.arange(0, BLOCK_K)
    a_ptrs = a_ptr + offs_am[:, None] * stride_am + offs_k[None, :] * stride_ak
    b_ptrs = b_ptr + offs_k[:, None] * stride_bk + offs_bn[None, :] * stride_bn

    acc = tl.zeros((BLOCK_M, BLOCK_N), dtype=tl.float32)
    for kk in range(0, tl.cdiv(K, BLOCK_K)):
        a = tl.load(a_ptrs, mask=offs_k[None, :] < K - kk * BLOCK_K, other=0.0)
        b = tl.load(b_ptrs, mask=offs_k[:, None] < K - kk * BLOCK_K, other=0.0)
        acc = tl.dot(a, b, acc)
        a_ptrs += BLOCK_K * stride_ak
        b_ptrs += BLOCK_K * stride_bk

    c = acc.to(c_ptr.dtype.element_ty)
    offs_cm = pid_m * BLOCK_M + tl.arange(0, BLOCK_M)
    offs_cn = pid_n * BLOCK_N + tl.arange(0, BLOCK_N)
    c_ptrs = c_ptr + offs_cm[:, None] * stride_cm + offs_cn[None, :] * stride_cn
    mask = (offs_cm[:, None] < M) & (offs_cn[None, :] < N)
    tl.store(c_ptrs, c, mask=mask)

# config = {"BLOCK_K": 32, "BLOCK_M": 256, "BLOCK_N": 64, "GROUP_M": 1, "arch": "sm_80", "dtype": "bf16", "num_ctas": 1, "num_stages": 3, "num_warps": 4}
# arch = sm_80


// ===== COMPILED SASS (sm_80) =====

	.target	sm_80

	.elftype	@"ET_EXEC"


//--------------------- .note.nv.tkinfo           --------------------------
	.section	.note.nv.tkinfo,"",@"SHT_NOTE"
	.sectionflags	@"SHF_NOTE_NV_TKINFO"
	.tkinfo
        /*0018*/ 	.word	0x00000002
        /*0030*/ 	.string	""
        /*0030*/ 	.string	"ptxas"
        /*0030*/ 	.string	"Cuda compilation tools, release 13.0, V13.0.88"
        /*0030*/ 	.string	"Build cuda_13.0.r13.0/compiler.36424714_0"
        /*0030*/ 	.string	"-v  -suppress-debug-info  -lineinfo  -arch sm_80 "



//--------------------- .note.nv.cuinfo           --------------------------
	.section	.note.nv.cuinfo,"",@"SHT_NOTE"
	.sectionflags	@"SHF_NOTE_NV_CUINFO"
        /*0018*/ 	.short	0x0002
        /*001a*/ 	.short	0x0050
        /*001c*/ 	.short	0x0082
	.zero		2


//--------------------- .nv.info                  --------------------------
	.section	.nv.info,"",@"SHT_CUDA_INFO"
	.align	4


	//----- nvinfo : EIATTR_REGCOUNT
	.align		4
        /*0000*/ 	.byte	0x04, 0x2f
        /*0002*/ 	.short	(.L_1 - .L_0)
	.align		4
.L_0:
        /*0004*/ 	.word	index@(matmul_kernel)
        /*0008*/ 	.word	0x000000ff


	//----- nvinfo : EIATTR_FRAME_SIZE
	.align		4
.L_1:
        /*000c*/ 	.byte	0x04, 0x11
        /*000e*/ 	.short	(.L_3 - .L_2)
	.align		4
.L_2:
        /*0010*/ 	.word	index@(matmul_kernel)
        /*0014*/ 	.word	0x00000218


	//----- nvinfo : EIATTR_MIN_STACK_SIZE
	.align		4
.L_3:
        /*0018*/ 	.byte	0x04, 0x12
        /*001a*/ 	.short	(.L_5 - .L_4)
	.align		4
.L_4:
        /*001c*/ 	.word	index@(matmul_kernel)
        /*0020*/ 	.word	0x00000218
.L_5:


//--------------------- .nv.info.matmul_kernel    --------------------------
	.section	.nv.info.matmul_kernel,"",@"SHT_CUDA_INFO"
	.sectionflags	@""
	.align	4


	//----- nvinfo : EIATTR_CUDA_API_VERSION
	.align		4
        /*0000*/ 	.byte	0x04, 0x37
        /*0002*/ 	.short	(.L_7 - .L_6)
.L_6:
        /*0004*/ 	.word	0x00000082


	//----- nvinfo : EIATTR_SW2861232_WAR
	.align		4
.L_7:
        /*0008*/ 	.byte	0x01, 0x35
	.zero		2


	//----- nvinfo : EIATTR_PARAM_CBANK
	.align		4
        /*000c*/ 	.byte	0x04, 0x0a
        /*000e*/ 	.short	(.L_9 - .L_8)
	.align		4
.L_8:
        /*0010*/ 	.word	index@(.nv.constant0.matmul_kernel)
        /*0014*/ 	.short	0x0160
        /*0016*/ 	.short	0x0050


	//----- nvinfo : EIATTR_CBANK_PARAM_SIZE
	.align		4
.L_9:
        /*0018*/ 	.byte	0x03, 0x19
        /*001a*/ 	.short	0x0050


	//----- nvinfo : EIATTR_KPARAM_INFO
	.align		4
        /*001c*/ 	.byte	0x04, 0x17
        /*001e*/ 	.short	(.L_11 - .L_10)
.L_10:
        /*0020*/ 	.word	0x00000000
        /*0024*/ 	.short	0x000d
        /*0026*/ 	.short	0x0048
        /*0028*/ 	.byte	0x00, 0xf4, 0x21, 0x00


	//----- nvinfo : EIATTR_KPARAM_INFO
	.align		4
.L_11:
        /*002c*/ 	.byte	0x04, 0x17
        /*002e*/ 	.short	(.L_13 - .L_12)
.L_12:
        /*0030*/ 	.word	0x00000000
        /*0034*/ 	.short	0x000c
        /*0036*/ 	.short	0x0040
        /*0038*/ 	.byte	0x00, 0xf4, 0x21, 0x00


	//----- nvinfo : EIATTR_KPARAM_INFO
	.align		4
.L_13:
        /*003c*/ 	.byte	0x04, 0x17
        /*003e*/ 	.short	(.L_15 - .L_14)
.L_14:
        /*0040*/ 	.word	0x00000000
        /*0044*/ 	.short	0x000b
        /*0046*/ 	.short	0x0038
        /*0048*/ 	.byte	0x00, 0xf0, 0x11, 0x00


	//----- nvinfo : EIATTR_KPARAM_INFO
	.align		4
.L_15:
        /*004c*/ 	.byte	0x04, 0x17
        /*004e*/ 	.short	(.L_17 - .L_16)
.L_16:
        /*0050*/ 	.word	0x00000000
        /*0054*/ 	.short	0x000a
        /*0056*/ 	.short	0x0034
        /*0058*/ 	.byte	0x00, 0xf0, 0x11, 0x00


	//----- nvinfo : EIATTR_KPARAM_INFO
	.align		4
.L_17:
        /*005c*/ 	.byte	0x04, 0x17
        /*005e*/ 	.short	(.L_19 - .L_18)
.L_18:
        /*0060*/ 	.word	0x00000000
        /*0064*/ 	.short	0x0009
        /*0066*/ 	.short	0x0030
        /*0068*/ 	.byte	0x00, 0xf0, 0x11, 0x00


	//----- nvinfo : EIATTR_KPARAM_INFO
	.align		4
.L_19:
        /*006c*/ 	.byte	0x04, 0x17
        /*006e*/ 	.short	(.L_21 - .L_20)
.L_20:
        /*0070*/ 	.word	0x00000000
        /*0074*/ 	.short	0x0008
        /*0076*/ 	.short	0x002c
        /*0078*/ 	.byte	0x00, 0xf0, 0x11, 0x00


	//----- nvinfo : EIATTR_KPARAM_INFO
	.align		4
.L_21:
        /*007c*/ 	.byte	0x04, 0x17
        /*007e*/ 	.short	(.L_23 - .L_22)
.L_22:
        /*0080*/ 	.word	0x00000000
        /*0084*/ 	.short	0x0007
        /*0086*/ 	.short	0x0028
        /*0088*/ 	.byte	0x00, 0xf0, 0x11, 0x00


	//----- nvinfo : EIATTR_KPARAM_INFO
	.align		4
.L_23:
        /*008c*/ 	.byte	0x04, 0x17
        /*008e*/ 	.short	(.L_25 - .L_24)
.L_24:
        /*0090*/ 	.word	0x00000000
        /*0094*/ 	.short	0x0006
        /*0096*/ 	.short	0x0024
        /*0098*/ 	.byte	0x00, 0xf0, 0x11, 0x00


	//----- nvinfo : EIATTR_KPARAM_INFO
	.align		4
.L_25:
        /*009c*/ 	.byte	0x04, 0x17
        /*009e*/ 	.short	(.L_27 - .L_26)
.L_26:
        /*00a0*/ 	.word	0x00000000
        /*00a4*/ 	.short	0x0005
        /*00a6*/ 	.short	0x0020
        /*00a8*/ 	.byte	0x00, 0xf0, 0x11, 0x00


	//----- nvinfo : EIATTR_KPARAM_INFO
	.align		4
.L_27:
        /*00ac*/ 	.byte	0x04, 0x17
        /*00ae*/ 	.short	(.L_29 - .L_28)
.L_28:
        /*00b0*/ 	.word	0x00000000
        /*00b4*/ 	.short	0x0004
        /*00b6*/ 	.short	0x001c
        /*00b8*/ 	.byte	0x00, 0xf0, 0x11, 0x00


	//----- nvinfo : EIATTR_KPARAM_INFO
	.align		4
.L_29:
        /*00bc*/ 	.byte	0x04, 0x17
        /*00be*/ 	.short	(.L_31 - .L_30)
.L_30:
        /*00c0*/ 	.word	0x00000000
        /*00c4*/ 	.short	0x0003
        /*00c6*/ 	.short	0x0018
        /*00c8*/ 	.byte	0x00, 0xf0, 0x11, 0x00


	//----- nvinfo : EIATTR_KPARAM_INFO
	.align		4
.L_31:
        /*00cc*/ 	.byte	0x04, 0x17
        /*00ce*/ 	.short	(.L_33 - .L_32)
.L_32:
        /*00d0*/ 	.word	0x00000000
        /*00d4*/ 	.short	0x0002
        /*00d6*/ 	.short	0x0010
        /*00d8*/ 	.byte	0x00, 0xf4, 0x21, 0x00


	//----- nvinfo : EIATTR_KPARAM_INFO
	.align		4
.L_33:
        /*00dc*/ 	.byte	0x04, 0x17
        /*00de*/ 	.short	(.L_35 - .L_34)
.L_34:
        /*00e0*/ 	.word	0x00000000
        /*00e4*/ 	.short	0x0001
        /*00e6*/ 	.short	0x0008
        /*00e8*/ 	.byte	0x00, 0xf4, 0x21, 0x00


	//----- nvinfo : EIATTR_KPARAM_INFO
	.align		4
.L_35:
        /*00ec*/ 	.byte	0x04, 0x17
        /*00ee*/ 	.short	(.L_37 - .L_36)
.L_36:
        /*00f0*/ 	.word	0x00000000
        /*00f4*/ 	.short	0x0000
        /*00f6*/ 	.short	0x0000
        /*00f8*/ 	.byte	0x00, 0xf4, 0x21, 0x00


	//----- nvinfo : EIATTR_MAXREG_COUNT
	.align		4
.L_37:
        /*00fc*/ 	.byte	0x03, 0x1b
        /*00fe*/ 	.short	0x00ff


	//----- nvinfo : EIATTR_NUM_BARRIERS
	.align		4
        /*0100*/ 	.byte	0x02, 0x4c
        /*0102*/ 	.byte	0x01
	.zero		1


	//----- nvinfo : EIATTR_ANNOTATIONS
	.align		4
        /*0104*/ 	.byte	0x04, 0x55
        /*0106*/ 	.short	(.L_39 - .L_38)


	//   ....[0]....
.L_38:
        /*0108*/ 	.word	0x00000001
        /*010c*/ 	.byte	0x80, 0x05, 0x00, 0x00, 0x01, 0x00, 0x00, 0x00, 0xc0, 0x19, 0x00, 0x00, 0x01, 0x00, 0x00, 0x00
        /* <DEDUP_REMOVED lines=71> */
        /*058c*/ 	.byte	0x20, 0x53, 0x00, 0x00, 0x01, 0x00, 0x00, 0x00, 0xe0, 0x59, 0x00, 0x00


	//----- nvinfo : EIATTR_MERCURY_ISA_VERSION
	.align		4
.L_39:
        /*0598*/ 	.byte	0x03, 0x5f
        /*059a*/ 	.short	0x0000


	//----- nvinfo : EIATTR_EXIT_INSTR_OFFSETS
	.align		4
        /*059c*/ 	.byte	0x04, 0x1c
        /*059e*/ 	.short	(.L_41 - .L_40)


	//   ....[0]....
.L_40:
        /*05a0*/ 	.word	0x000085d0


	//   ....[1]....
        /*05a4*/ 	.word	0x00008600


	//----- nvinfo : EIATTR_REQNTID
	.align		4
.L_41:
        /*05a8*/ 	.byte	0x04, 0x10
        /*05aa*/ 	.short	(.L_43 - .L_42)
.L_42:
        /*05ac*/ 	.word	0x00000080
        /*05b0*/ 	.word	0x00000001
        /*05b4*/ 	.word	0x00000001
.L_43:


//--------------------- .nv.callgraph             --------------------------
	.section	.nv.callgraph,"",@"SHT_CUDA_CALLGRAPH"
	.align	4
	.sectionentsize	8
	.align		4
        /*0000*/ 	.word	0x00000000
	.align		4
        /*0004*/ 	.word	0xffffffff
	.align		4
        /*0008*/ 	.word	0x00000000
	.align		4
        /*000c*/ 	.word	0xfffffffe
	.align		4
        /*0010*/ 	.word	0x00000000
	.align		4
        /*0014*/ 	.word	0xfffffffd
	.align		4
        /*0018*/ 	.word	0x00000000
	.align		4
        /*001c*/ 	.word	0xfffffffc


//--------------------- .nv.rel.action            --------------------------
	.section	.nv.rel.action,"",@"SHT_CUDA_RELOCINFO"
	.align	8
	.sectionentsize	8
        /*0000*/ 	.byte	0x73, 0x00, 0x00, 0x00, 0x00, 0x00, 0x00, 0x00, 0x00, 0x00, 0x00, 0x11, 0x25, 0x00, 0x05, 0x36


//--------------------- .nv.constant0.matmul_kernel --------------------------
	.section	.nv.constant0.matmul_kernel,"a",@progbits
	.sectionflags	@""
	.align	4
.nv.constant0.matmul_kernel:
	.zero		432


//--------------------- .text.matmul_kernel       --------------------------
	.section	.text.matmul_kernel,"ax",@progbits
	.sectioninfo	@"SHI_REGISTERS=255"
	.align	128
        .global         matmul_kernel
        .type           matmul_kernel,@function
        .size           matmul_kernel,(.L_x_5 - matmul_kernel)
        .other          matmul_kernel,@"STO_CUDA_ENTRY STV_DEFAULT"
matmul_kernel:
.text.matmul_kernel:
[----:B------:R-:W-:Y:S02]  /*0000*/  IMAD.MOV.U32 R1, RZ, RZ, c[0x0][0x28] ;  /* 0x00000a00ff017624 */ /* 0x000fe400078e00ff */
[----:B------:R-:W-:Y:S01]  /*0010*/  IMAD.MOV.U32 R0, RZ, RZ, c[0x0][0x17c] ;  /* 0x00005f00ff007624 */ /* 0x000fe200078e00ff */
[----:B------:R-:W0:Y:S01]  /*0020*/  S2R R5, SR_CTAID.X ;  /* 0x0000000000057919 */ /* 0x000e220000002500 */
[----:B------:R-:W-:Y:S01]  /*0030*/  ULDC.64 UR4, c[0x0][0x118] ;  /* 0x0000460000047ab9 */ /* 0x000fe20000000a00 */
[----:B------:R-:W-:Y:S02]  /*0040*/  IADD3 R1, R1, -0x218, RZ ;  /* 0xfffffde801017810 */ /* 0x000fe40007ffe0ff */
[----:B------:R-:W-:Y:S01]  /*0050*/  IADD3 R0, R0, 0x3f, RZ ;  /* 0x0000003f00007810 */ /* 0x000fe20007ffe0ff */
[----:B------:R-:W1:Y:S03]  /*0060*/  S2R R36, SR_TID.X ;  /* 0x0000000000247919 */ /* 0x000e660000002100 */
[----:B------:R-:W-:-:S04]  /*0070*/  SHF.R.S32.HI R3, RZ, 0x1f, R0 ;  /* 0x0000001fff037819 */ /* 0x000fc80000011400 */
[----:B------:R-:W-:-:S04]  /*0080*/  LEA.HI R3, R3, R0, RZ, 0x6 ;  /* 0x0000000003037211 */ /* 0x000fc800078f30ff */
[----:B------:R-:W-:-:S04]  /*0090*/  SHF.R.S32.HI R4, RZ, 0x6, R3 ;  /* 0x00000006ff047819 */ /* 0x000fc80000011403 */
[-C--:B------:R-:W-:Y:S02]  /*00a0*/  IABS R7, R4.reuse ;  /* 0x0000000400077213 */ /* 0x080fe40000000000 */
[----:B------:R-:W-:Y:S02]  /*00b0*/  IABS R10, R4 ;  /* 0x00000004000a7213 */ /* 0x000fe40000000000 */
[----:B------:R-:W2:Y:S01]  /*00c0*/  I2F.RP R0, R7 ;  /* 0x0000000700007306 */ /* 0x000ea20000209400 */
[----:B0-----:R-:W-:Y:S02]  /*00d0*/  IABS R8, R5 ;  /* 0x0000000500087213 */ /* 0x001fe40000000000 */
[C---:B-1----:R-:W-:Y:S02]  /*00e0*/  LOP3.LUT R35, R36.reuse, 0x7f, RZ, 0xc0, !PT ;  /* 0x0000007f24237812 */ /* 0x042fe400078ec0ff */
[----:B------:R-:W-:-:S03]  /*00f0*/  LOP3.LUT R16, R36, 0x60, RZ, 0xc0, !PT ;  /* 0x0000006024107812 */ /* 0x000fc600078ec0ff */
[----:B--2---:R-:W0:Y:S02]  /*0100*/  MUFU.RCP R0, R0 ;  /* 0x0000000000007308 */ /* 0x004e240000001000 */
[----:B0-----:R-:W-:Y:S01]  /*0110*/  IADD3 R2, R0, 0xffffffe, RZ ;  /* 0x0ffffffe00027810 */ /* 0x001fe20007ffe0ff */
[----:B------:R-:W-:-:S05]  /*0120*/  IMAD.MOV R0, RZ, RZ, -R10 ;  /* 0x000000ffff007224 */ /* 0x000fca00078e0a0a */
[----:B------:R0:W1:Y:S02]  /*0130*/  F2I.FTZ.U32.TRUNC.NTZ R3, R2 ;  /* 0x0000000200037305 */ /* 0x000064000021f000 */
[----:B0-----:R-:W-:Y:S02]  /*0140*/  IMAD.MOV.U32 R2, RZ, RZ, RZ ;  /* 0x000000ffff027224 */ /* 0x001fe400078e00ff */
[----:B-1----:R-:W-:-:S04]  /*0150*/  IMAD.MOV R6, RZ, RZ, -R3 ;  /* 0x000000ffff067224 */ /* 0x002fc800078e0a03 */
[----:B------:R-:W-:Y:S02]  /*0160*/  IMAD R9, R6, R7, RZ ;  /* 0x0000000706097224 */ /* 0x000fe400078e02ff */
[----:B------:R-:W-:Y:S02]  /*0170*/  IMAD.MOV.U32 R6, RZ, RZ, R8 ;  /* 0x000000ffff067224 */ /* 0x000fe400078e0008 */
[----:B------:R-:W-:-:S06]  /*0180*/  IMAD.HI.U32 R3, R3, R9, R2 ;  /* 0x0000000903037227 */ /* 0x000fcc00078e0002 */
[----:B------:R-:W-:-:S04]  /*0190*/  IMAD.HI.U32 R3, R3, R6, RZ ;  /* 0x0000000603037227 */ /* 0x000fc800078e00ff */
[----:B------:R-:W-:-:S05]  /*01a0*/  IMAD R0, R3, R0, R6 ;  /* 0x0000000003007224 */ /* 0x000fca00078e0206 */
[----:B------:R-:W-:-:S13]  /*01b0*/  ISETP.GT.U32.AND P1, PT, R7, R0, PT ;  /* 0x000000000700720c */ /* 0x000fda0003f24070 */
[----:B------:R-:W-:Y:S01]  /*01c0*/  @!P1 IMAD.IADD R0, R0, 0x1, -R7 ;  /* 0x0000000100009824 */ /* 0x000fe200078e0a07 */
[----:B------:R-:W-:Y:S02]  /*01d0*/  @!P1 IADD3 R3, R3, 0x1, RZ ;  /* 0x0000000103039810 */ /* 0x000fe40007ffe0ff */
[----:B------:R-:W-:Y:S02]  /*01e0*/  ISETP.NE.AND P1, PT, R4, RZ, PT ;  /* 0x000000ff0400720c */ /* 0x000fe40003f25270 */
[----:B------:R-:W-:Y:S02]  /*01f0*/  ISETP.GE.U32.AND P0, PT, R0, R7, PT ;  /* 0x000000070000720c */ /* 0x000fe40003f06070 */
[----:B------:R-:W-:-:S04]  /*0200*/  LOP3.LUT R0, R5, R4, RZ, 0x3c, !PT ;  /* 0x0000000405007212 */ /* 0x000fc800078e3cff */
[----:B------:R-:W-:Y:S01]  /*0210*/  ISETP.GE.AND P2, PT, R0, RZ, PT ;  /* 0x000000ff0000720c */ /* 0x000fe20003f46270 */
[----:B------:R-:W-:-:S05]  /*0220*/  IMAD.MOV.U32 R0, RZ, RZ, c[0x0][0x178] ;  /* 0x00005e00ff007624 */ /* 0x000fca00078e00ff */
[----:B------:R-:W-:Y:S02]  /*0230*/  IADD3 R0, R0, 0xff, RZ ;  /* 0x000000ff00007810 */ /* 0x000fe40007ffe0ff */
[----:B------:R-:W-:-:S05]  /*0240*/  @P0 IADD3 R3, R3, 0x1, RZ ;  /* 0x0000000103030810 */ /* 0x000fca0007ffe0ff */
[----:B------:R-:W-:Y:S01]  /*0250*/  IMAD.MOV.U32 R8, RZ, RZ, R3 ;  /* 0x000000ffff087224 */ /* 0x000fe200078e0003 */
[----:B------:R-:W-:-:S03]  /*0260*/  SHF.R.S32.HI R3, RZ, 0x1f, R0 ;  /* 0x0000001fff037819 */ /* 0x000fc60000011400 */
[----:B------:R-:W-:Y:S01]  /*0270*/  @!P2 IMAD.MOV R8, RZ, RZ, -R8 ;  /* 0x000000ffff08a224 */ /* 0x000fe200078e0a08 */
[----:B------:R-:W-:Y:S02]  /*0280*/  LEA.HI R3, R3, R0, RZ, 0x8 ;  /* 0x0000000003037211 */ /* 0x000fe400078f40ff */
[----:B------:R-:W-:-:S04]  /*0290*/  @!P1 LOP3.LUT R8, RZ, R4, RZ, 0x33, !PT ;  /* 0x00000004ff089212 */ /* 0x000fc800078e33ff */
[----:B------:R-:W-:Y:S01]  /*02a0*/  LEA.HI.SX32 R3, R3, -R8, 0x18 ;  /* 0x8000000803037211 */ /* 0x000fe200078fc2ff */
[----:B------:R-:W-:-:S03]  /*02b0*/  IMAD.MOV R6, RZ, RZ, -R8 ;  /* 0x000000ffff067224 */ /* 0x000fc600078e0a08 */
[----:B------:R-:W-:Y:S01]  /*02c0*/  IMNMX R9, R3, 0x1, PT ;  /* 0x0000000103097817 */ /* 0x000fe20003800200 */
[----:B------:R-:W-:-:S03]  /*02d0*/  IMAD R10, R4, R6, R5 ;  /* 0x00000006040a7224 */ /* 0x000fc600078e0205 */
[----:B------:R-:W-:Y:S02]  /*02e0*/  IABS R7, R9 ;  /* 0x0000000900077213 */ /* 0x000fe40000000000 */
[----:B------:R-:W-:Y:S02]  /*02f0*/  IABS R6, R10 ;  /* 0x0000000a00067213 */ /* 0x000fe40000000000 */
[----:B------:R-:W0:Y:S08]  /*0300*/  I2F.RP R0, R7 ;  /* 0x0000000700007306 */ /* 0x000e300000209400 */
[----:B0-----:R-:W0:Y:S02]  /*0310*/  MUFU.RCP R0, R0 ;  /* 0x0000000000007308 */ /* 0x001e240000001000 */
[----:B0-----:R-:W-:-:S06]  /*0320*/  IADD3 R2, R0, 0xffffffe, RZ ;  /* 0x0ffffffe00027810 */ /* 0x001fcc0007ffe0ff */
[----:B------:R0:W1:Y:S02]  /*0330*/  F2I.FTZ.U32.TRUNC.NTZ R3, R2 ;  /* 0x0000000200037305 */ /* 0x000064000021f000 */
[----:B0-----:R-:W-:Y:S02]  /*0340*/  IMAD.MOV.U32 R2, RZ, RZ, RZ ;  /* 0x000000ffff027224 */ /* 0x001fe400078e00ff */
[----:B-1----:R-:W-:-:S04]  /*0350*/  IMAD.MOV R11, RZ, RZ, -R3 ;  /* 0x000000ffff0b7224 */ /* 0x002fc800078e0a03 */
[----:B------:R-:W-:Y:S01]  /*0360*/  IMAD.MOV.U32 R4, RZ, RZ, R11 ;  /* 0x000000ffff047224 */ /* 0x000fe200078e000b */
[----:B------:R-:W-:-:S03]  /*0370*/  IABS R11, R9 ;  /* 0x00000009000b7213 */ /* 0x000fc60000000000 */
[----:B------:R-:W-:Y:S02]  /*0380*/  IMAD R5, R4, R7, RZ ;  /* 0x0000000704057224 */ /* 0x000fe400078e02ff */
[----:B------:R-:W-:Y:S02]  /*0390*/  IMAD.MOV.U32 R4, RZ, RZ, R6 ;  /* 0x000000ffff047224 */ /* 0x000fe400078e0006 */
[----:B------:R-:W-:-:S04]  /*03a0*/  IMAD.HI.U32 R3, R3, R5, R2 ;  /* 0x0000000503037227 */ /* 0x000fc800078e0002 */
[----:B------:R-:W-:Y:S02]  /*03b0*/  IMAD.MOV R0, RZ, RZ, -R11 ;  /* 0x000000ffff007224 */ /* 0x000fe400078e0a0b */
[----:B------:R-:W-:-:S04]  /*03c0*/  IMAD.HI.U32 R3, R3, R4, RZ ;  /* 0x0000000403037227 */ /* 0x000fc800078e00ff */
[----:B------:R-:W-:Y:S02]  /*03d0*/  IMAD R0, R3, R0, R4 ;  /* 0x0000000003007224 */ /* 0x000fe400078e0204 */
[----:B------:R-:W-:-:S03]  /*03e0*/  IMAD.MOV.U32 R6, RZ, RZ, c[0x0][0x180] ;  /* 0x00006000ff067624 */ /* 0x000fc600078e00ff */
[----:B------:R-:W-:Y:S02]  /*03f0*/  ISETP.GT.U32.AND P1, PT, R7, R0, PT ;  /* 0x000000000700720c */ /* 0x000fe40003f24070 */
[----:B------:R-:W-:-:S11]  /*0400*/  IADD3 R6, R6, 0x1f, RZ ;  /* 0x0000001f06067810 */ /* 0x000fd60007ffe0ff */
[----:B------:R-:W-:Y:S01]  /*0410*/  @!P1 IMAD.IADD R0, R0, 0x1, -R7 ;  /* 0x0000000100009824 */ /* 0x000fe200078e0a07 */
[----:B------:R-:W-:Y:S02]  /*0420*/  @!P1 IADD3 R3, R3, 0x1, RZ ;  /* 0x0000000103039810 */ /* 0x000fe40007ffe0ff */
[----:B------:R-:W-:Y:S02]  /*0430*/  ISETP.NE.AND P1, PT, R9, RZ, PT ;  /* 0x000000ff0900720c */ /* 0x000fe40003f25270 */
[----:B------:R-:W-:Y:S02]  /*0440*/  ISETP.GE.U32.AND P0, PT, R0, R7, PT ;  /* 0x000000070000720c */ /* 0x000fe40003f06070 */
[----:B------:R-:W-:-:S04]  /*0450*/  LOP3.LUT R0, R10, R9, RZ, 0x3c, !PT ;  /* 0x000000090a007212 */ /* 0x000fc800078e3cff */
[----:B------:R-:W-:-:S07]  /*0460*/  ISETP.GE.AND P2, PT, R0, RZ, PT ;  /* 0x000000ff0000720c */ /* 0x000fce0003f46270 */
[----:B------:R-:W-:Y:S02]  /*0470*/  @P0 IADD3 R3, R3, 0x1, RZ ;  /* 0x0000000103030810 */ /* 0x000fe40007ffe0ff */
[----:B------:R-:W-:-:S04]  /*0480*/  ISETP.GT.AND P0, PT, R6, 0x1f, PT ;  /* 0x0000001f0600780c */ /* 0x000fc80003f04270 */
[----:B------:R-:W-:Y:S01]  /*0490*/  @!P2 IMAD.MOV R3, RZ, RZ, -R3 ;  /* 0x000000ffff03a224 */ /* 0x000fe200078e0a03 */
[----:B------:R-:W-:-:S05]  /*04a0*/  @!P1 LOP3.LUT R3, RZ, R9, RZ, 0x33, !PT ;  /* 0x00000009ff039212 */ /* 0x000fca00078e33ff */
[----:B------:R-:W-:Y:S02]  /*04b0*/  IMAD.MOV R0, RZ, RZ, -R3 ;  /* 0x000000ffff007224 */ /* 0x000fe400078e0a03 */
[----:B------:R-:W-:Y:S02]  /*04c0*/  IMAD.SHL.U32 R224, R3, 0x40, RZ ;  /* 0x0000004003e07824 */ /* 0x000fe400078e00ff */
[----:B------:R-:W-:-:S04]  /*04d0*/  IMAD R0, R9, R0, R10 ;  /* 0x0000000009007224 */ /* 0x000fc800078e020a */
[----:B------:R-:W-:-:S04]  /*04e0*/  IMAD.IADD R0, R8, 0x1, R0 ;  /* 0x0000000108007824 */ /* 0x000fc800078e0200 */
[----:B------:R-:W-:Y:S02]  /*04f0*/  IMAD R228, R0, 0x100, R35 ;  /* 0x0000010000e47824 */ /* 0x000fe400078e0223 */
[----:B------:R-:W-:-:S03]  /*0500*/  IMAD.MOV.U32 R0, RZ, RZ, c[0x0][0x180] ;  /* 0x00006000ff007624 */ /* 0x000fc600078e00ff */
[----:B------:R-:W-:Y:S01]  /*0510*/  IADD3 R244, R228, 0x80, RZ ;  /* 0x00000080e4f47810 */ /* 0x000fe20007ffe0ff */
[----:B------:R-:W-:Y:S05]  /*0520*/  @P0 BRA `(.L_x_0) ;  /* 0x0000023000000947 */ /* 0x000fea0003800000 */
[----:B------:R-:W-:Y:S01]  /*0530*/  IMAD.SHL.U32 R0, R36, 0x100, RZ ;  /* 0x0000010024007824 */ /* 0x000fe200078e00ff */
[----:B------:R-:W-:Y:S01]  /*0540*/  CS2R R8, SRZ ;  /* 0x0000000000087805 */ /* 0x000fe2000001ff00 */
[----:B------:R-:W-:Y:S01]  /*0550*/  CS2R R10, SRZ ;  /* 0x00000000000a7805 */ /* 0x000fe2000001ff00 */
[----:B------:R-:W-:Y:S01]  /*0560*/  CS2R R4, SRZ ;  /* 0x0000000000047805 */ /* 0x000fe2000001ff00 */
[----:B------:R-:W-:Y:S01]  /*0570*/  CS2R R6, SRZ ;  /* 0x0000000000067805 */ /* 0x000fe2000001ff00 */
[----:B------:R0:W-:Y:S01]  /*0580*/  STL [R1+0x1f4], R0 ;  /* 0x0001f40001007387 */ /* 0x0001e20000100800 */
[----:B------:R-:W-:Y:S01]  /*0590*/  CS2R R12, SRZ ;  /* 0x00000000000c7805 */ /* 0x000fe2000001ff00 */
        /* <DEDUP_REMOVED lines=27> */
[----:B------:R-:W-:Y:S05]  /*0750*/  BRA `(.L_x_1) ;  /* 0x0000528000007947 */ /* 0x000fea0003800000 */
.L_x_0:
[----:B------:R-:W-:Y:S01]  /*0760*/  IABS R10, c[0x0][0x178] ;  /* 0x00005e00000a7a13 */ /* 0x000fe20000000000 */
[----:B------:R-:W-:Y:S01]  /*0770*/  IMAD.SHL.U32 R186, R36, 0x2, RZ ;  /* 0x0000000224ba7824 */ /* 0x000fe200078e00ff */
[----:B------:R-:W-:Y:S01]  /*0780*/  IABS R22, c[0x0][0x17c] ;  /* 0x00005f0000167a13 */ /* 0x000fe20000000000 */
[----:B------:R-:W-:Y:S01]  /*0790*/  IMAD.SHL.U32 R185, R35, 0x2, RZ ;  /* 0x0000000223b97824 */ /* 0x000fe200078e00ff */
[----:B------:R-:W0:Y:S01]  /*07a0*/  I2F.RP R7, R10 ;  /* 0x0000000a00077306 */ /* 0x000e220000209400 */
[----:B------:R-:W-:Y:S01]  /*07b0*/  IABS R8, R244 ;  /* 0x000000f400087213 */ /* 0x000fe20000000000 */
[----:B------:R-:W-:Y:S01]  /*07c0*/  IMAD.MOV.U32 R246, RZ, RZ, c[0x0][0x188] ;  /* 0x00006200fff67624 */ /* 0x000fe200078e00ff */
[----:B------:R-:W-:Y:S01]  /*07d0*/  IABS R11, R228 ;  /* 0x000000e4000b7213 */ /* 0x000fe20000000000 */
[----:B------:R-:W-:Y:S01]  /*07e0*/  CS2R R48, SRZ ;  /* 0x0000000000307805 */ /* 0x000fe2000001ff00 */
[----:B------:R-:W-:Y:S01]  /*07f0*/  LEA.HI R26, R16, R224, RZ, 0x1b ;  /* 0x000000e0101a7211 */ /* 0x000fe200078fd8ff */
[----:B------:R-:W-:Y:S01]  /*0800*/  IMAD R169, R246, 0x1f, RZ ;  /* 0x0000001ff6a97824 */ /* 0x000fe200078e02ff */
[----:B------:R-:W-:Y:S01]  /*0810*/  ISETP.GE.AND P6, PT, R244, RZ, PT ;  /* 0x000000fff400720c */ /* 0x000fe20003fc6270 */
[----:B------:R-:W1:Y:S01]  /*0820*/  I2F.RP R4, R22 ;  /* 0x0000001600047306 */ /* 0x000e620000209400 */
[----:B------:R-:W-:Y:S01]  /*0830*/  IADD3 R12, R26, 0x3c, RZ ;  /* 0x0000003c1a0c7810 */ /* 0x000fe20007ffe0ff */
[----:B------:R-:W-:Y:S01]  /*0840*/  IMAD R87, R246, 0x1e, RZ ;  /* 0x0000001ef6577824 */ /* 0x000fe200078e02ff */
[----:B------:R-:W-:Y:S01]  /*0850*/  IADD3 R15, R26, 0x34, RZ ;  /* 0x000000341a0f7810 */ /* 0x000fe20007ffe0ff */
[----:B------:R-:W-:Y:S01]  /*0860*/  IMAD R85, R246, 0x1d, RZ ;  /* 0x0000001df6557824 */ /* 0x000fe200078e02ff */
[----:B------:R-:W-:Y:S01]  /*0870*/  IADD3 R14, R26, 0x38, RZ ;  /* 0x000000381a0e7810 */ /* 0x000fe20007ffe0ff */
[C---:B------:R-:W-:Y:S01]  /*0880*/  IMAD R83, R246.reuse, 0x1c, RZ ;  /* 0x0000001cf6537824 */ /* 0x040fe200078e02ff */
[----:B------:R-:W-:Y:S01]  /*0890*/  IABS R13, R15 ;  /* 0x0000000f000d7213 */ /* 0x000fe20000000000 */
[----:B0-----:R-:W0:Y:S01]  /*08a0*/  MUFU.RCP R7, R7 ;  /* 0x0000000700077308 */ /* 0x001e220000001000 */
[----:B------:R-:W-:Y:S01]  /*08b0*/  ISETP.GE.AND P2, PT, R15, RZ, PT ;  /* 0x000000ff0f00720c */ /* 0x000fe20003f46270 */
[----:B------:R-:W-:Y:S01]  /*08c0*/  IMAD R81, R246, 0x1b, RZ ;  /* 0x0000001bf6517824 */ /* 0x000fe200078e02ff */
[----:B------:R-:W-:Y:S01]  /*08d0*/  IADD3 R27, R26, 0x24, RZ ;  /* 0x000000241a1b7810 */ /* 0x000fe20007ffe0ff */
[----:B------:R-:W-:Y:S01]  /*08e0*/  IMAD R79, R246, 0x1a, RZ ;  /* 0x0000001af64f7824 */ /* 0x000fe200078e02ff */
[----:B------:R-:W-:Y:S01]  /*08f0*/  ISETP.GE.AND P5, PT, R14, RZ, PT ;  /* 0x000000ff0e00720c */ /* 0x000fe20003fa6270 */
[----:B------:R-:W-:Y:S01]  /*0900*/  IMAD R77, R246, 0x19, RZ ;  /* 0x00000019f64d7824 */ /* 0x000fe200078e02ff */
[----:B------:R-:W-:Y:S01]  /*0910*/  IABS R17, R27 ;  /* 0x0000001b00117213 */ /* 0x000fe20000000000 */
[----:B-1----:R-:W1:Y:S01]  /*0920*/  MUFU.RCP R4, R4 ;  /* 0x0000000400047308 */ /* 0x002e620000001000 */
[----:B------:R-:W-:Y:S01]  /*0930*/  IADD3 R28, R26, 0x20, RZ ;  /* 0x000000201a1c7810 */ /* 0x000fe20007ffe0ff */
[----:B------:R-:W-:Y:S01]  /*0940*/  IMAD R75, R246, 0x18, RZ ;  /* 0x00000018f64b7824 */ /* 0x000fe200078e02ff */
[----:B------:R-:W-:Y:S01]  /*0950*/  IADD3 R29, R26, 0x1c, RZ ;  /* 0x0000001c1a1d7810 */ /* 0x000fe20007ffe0ff */
[C---:B------:R-:W-:Y:S01]  /*0960*/  IMAD R73, R246.reuse, 0x17, RZ ;  /* 0x00000017f6497824 */ /* 0x040fe200078e02ff */
[----:B------:R-:W-:Y:S01]  /*0970*/  IABS R19, R28 ;  /* 0x0000001c00137213 */ /* 0x000fe20000000000 */
[C---:B------:R-:W-:Y:S01]  /*0980*/  IMAD R71, R246.reuse, 0x16, RZ ;  /* 0x00000016f6477824 */ /* 0x040fe200078e02ff */
[----:B------:R-:W-:Y:S01]  /*0990*/  IABS R21, R29 ;  /* 0x0000001d00157213 */ /* 0x000fe20000000000 */
[C---:B------:R-:W-:Y:S01]  /*09a0*/  IMAD R69, R246.reuse, 0x15, RZ ;  /* 0x00000015f6457824 */ /* 0x040fe200078e02ff */
[----:B0-----:R-:W-:Y:S01]  /*09b0*/  IADD3 R5, R7, 0xffffffe, RZ ;  /* 0x0ffffffe07057810 */ /* 0x001fe20007ffe0ff */
[----:B------:R-:W-:Y:S01]  /*09c0*/  IMAD R67, R246, 0x14, RZ ;  /* 0x00000014f6437824 */ /* 0x000fe200078e02ff */
[----:B------:R-:W-:Y:S01]  /*09d0*/  IADD3 R30, R26, 0x18, RZ ;  /* 0x000000181a1e7810 */ /* 0x000fe20007ffe0ff */
[----:B------:R-:W-:Y:S01]  /*09e0*/  IMAD R63, R246, 0x13, RZ ;  /* 0x00000013f63f7824 */ /* 0x000fe200078e02ff */
[----:B------:R-:W-:Y:S01]  /*09f0*/  IADD3 R31, R26, 0x14, RZ ;  /* 0x000000141a1f7810 */ /* 0x000fe20007ffe0ff */
[----:B------:R-:W-:Y:S01]  /*0a00*/  IMAD R59, R246, 0x12, RZ ;  /* 0x00000012f63b7824 */ /* 0x000fe200078e02ff */
[----:B------:R-:W0:Y:S01]  /*0a10*/  F2I.FTZ.U32.TRUNC.NTZ R5, R5 ;  /* 0x0000000500057305 */ /* 0x000e22000021f000 */
[----:B-1----:R-:W-:Y:S01]  /*0a20*/  IADD3 R2, R4, 0xffffffe, RZ ;  /* 0x0ffffffe04027810 */ /* 0x002fe20007ffe0ff */
[----:B------:R-:W-:Y:S01]  /*0a30*/  IMAD.MOV.U32 R4, RZ, RZ, RZ ;  /* 0x000000ffff047224 */ /* 0x000fe200078e00ff */
[----:B------:R-:W-:Y:S01]  /*0a40*/  IABS R23, R30 ;  /* 0x0000001e00177213 */ /* 0x000fe20000000000 */
[----:B------:R-:W-:Y:S01]  /*0a50*/  IMAD R55, R246, 0x11, RZ ;  /* 0x00000011f6377824 */ /* 0x000fe200078e02ff */
[----:B------:R-:W-:Y:S01]  /*0a60*/  IADD3 R32, R26, 0x10, RZ ;  /* 0x000000101a207810 */ /* 0x000fe20007ffe0ff */
[----:B------:R-:W-:Y:S01]  /*0a70*/  IMAD R52, R246, 0xe, RZ ;  /* 0x0000000ef6347824 */ /* 0x000fe200078e02ff */
[C---:B------:R-:W-:Y:S01]  /*0a80*/  IADD3 R33, R26.reuse, 0xc, RZ ;  /* 0x0000000c1a217810 */ /* 0x040fe20007ffe0ff */
[----:B------:R1:W2:Y:S01]  /*0a90*/  F2I.FTZ.U32.TRUNC.NTZ R3, R2 ;  /* 0x0000000200037305 */ /* 0x0002a2000021f000 */
[----:B------:R-:W-:Y:S01]  /*0aa0*/  IADD3 R34, R26, 0x8, RZ ;  /* 0x000000081a227810 */ /* 0x000fe20007ffe0ff */
[C---:B------:R-:W-:Y:S01]  /*0ab0*/  IMAD R53, R246.reuse, 0xd, RZ ;  /* 0x0000000df6357824 */ /* 0x040fe200078e02ff */
[C---:B------:R-:W-:Y:S01]  /*0ac0*/  LOP3.LUT R179, R185.reuse, 0x10, RZ, 0x3c, !PT ;  /* 0x00000010b9b37812 */ /* 0x040fe200078e3cff */
[C---:B------:R-:W-:Y:S01]  /*0ad0*/  IMAD R54, R246.reuse, 0xc, RZ ;  /* 0x0000000cf6367824 */ /* 0x040fe200078e02ff */
[----:B------:R-:W-:Y:S01]  /*0ae0*/  IABS R25, R34 ;  /* 0x0000002200197213 */ /* 0x000fe20000000000 */
[C---:B------:R-:W-:Y:S01]  /*0af0*/  IMAD R56, R246.reuse, 0xb, RZ ;  /* 0x0000000bf6387824 */ /* 0x040fe200078e02ff */
[C---:B------:R-:W-:Y:S01]  /*0b00*/  LOP3.LUT R180, R185.reuse, 0x20, RZ, 0x3c, !PT ;  /* 0x00000020b9b47812 */ /* 0x040fe200078e3cff */
[--C-:B0-----:R-:W-:Y:S01]  /*0b10*/  IMAD.MOV R9, RZ, RZ, -R5.reuse ;  /* 0x000000ffff097224 */ /* 0x101fe200078e0a05 */
[C---:B------:R-:W-:Y:S01]  /*0b20*/  LOP3.LUT R178, R185.reuse, 0x30, RZ, 0x3c, !PT ;  /* 0x00000030b9b27812 */ /* 0x040fe200078e3cff */
[----:B-1----:R-:W-:Y:S01]  /*0b30*/  IMAD.MOV.U32 R2, RZ, RZ, RZ ;  /* 0x000000ffff027224 */ /* 0x002fe200078e00ff */
[----:B------:R-:W-:Y:S01]  /*0b40*/  LOP3.LUT R179, R185, 0x40, RZ, 0x3c, !PT ;  /* 0x00000040b9b37812 */ /* 0x000fe200078e3cff */
[----:B------:R-:W-:Y:S01]  /*0b50*/  IMAD R9, R9, R10, RZ ;  /* 0x0000000a09097224 */ /* 0x000fe200078e02ff */
[C---:B------:R-:W-:Y:S01]  /*0b60*/  LOP3.LUT R180, R185.reuse, 0x50, RZ, 0x3c, !PT ;  /* 0x00000050b9b47812 */ /* 0x040fe200078e3cff */
[----:B------:R-:W-:Y:S01]  /*0b70*/  IMAD R57, R246, 0xa, RZ ;  /* 0x0000000af6397824 */ /* 0x000fe200078e02ff */
[----:B------:R-:W-:Y:S01]  /*0b80*/  LOP3.LUT R178, R185, 0x60, RZ, 0x3c, !PT ;  /* 0x00000060b9b27812 */ /* 0x000fe200078e3cff */
[----:B------:R-:W-:Y:S01]  /*0b90*/  IMAD.HI.U32 R7, R5, R9, R4 ;  /* 0x0000000905077227 */ /* 0x000fe200078e0004 */
[----:B------:R-:W-:Y:S01]  /*0ba0*/  LOP3.LUT R179, R185, 0x70, RZ, 0x3c, !PT ;  /* 0x00000070b9b37812 */ /* 0x000fe200078e3cff */
[----:B------:R-:W-:Y:S01]  /*0bb0*/  CS2R R50, SRZ ;  /* 0x0000000000327805 */ /* 0x000fe2000001ff00 */
[----:B------:R-:W-:Y:S01]  /*0bc0*/  CS2R R44, SRZ ;  /* 0x00000000002c7805 */ /* 0x000fe2000001ff00 */
[----:B------:R-:W-:Y:S01]  /*0bd0*/  IMAD.MOV.U32 R9, RZ, RZ, R11 ;  /* 0x000000ffff097224 */ /* 0x000fe200078e000b */
[----:B------:R-:W-:Y:S01]  /*0be0*/  CS2R R46, SRZ ;  /* 0x00000000002e7805 */ /* 0x000fe2000001ff00 */
[C---:B------:R-:W-:Y:S01]  /*0bf0*/  IMAD.HI.U32 R4, R7.reuse, R8, RZ ;  /* 0x0000000807047227 */ /* 0x040fe200078e00ff */
[----:B------:R-:W-:Y:S01]  /*0c00*/  CS2R R40, SRZ ;  /* 0x0000000000287805 */ /* 0x000fe2000001ff00 */
[----:B------:R-:W-:Y:S01]  /*0c10*/  CS2R R42, SRZ ;  /* 0x00000000002a7805 */ /* 0x000fe2000001ff00 */
[----:B------:R-:W-:Y:S01]  /*0c20*/  CS2R R38, SRZ ;  /* 0x0000000000267805 */ /* 0x000fe2000001ff00 */
[----:B------:R-:W-:Y:S01]  /*0c30*/  IMAD.HI.U32 R7, R7, R9, RZ ;  /* 0x0000000907077227 */ /* 0x000fe200078e00ff */
[----:B------:R-:W-:Y:S01]  /*0c40*/  CS2R R128, SRZ ;  /* 0x0000000000807805 */ /* 0x000fe2000001ff00 */
[----:B------:R-:W-:Y:S01]  /*0c50*/  CS2R R130, SRZ ;  /* 0x0000000000827805 */ /* 0x000fe2000001ff00 */
[----:B------:R-:W-:Y:S01]  /*0c60*/  CS2R R124, SRZ ;  /* 0x00000000007c7805 */ /* 0x000fe2000001ff00 */
[----:B------:R-:W-:Y:S01]  /*0c70*/  IMAD.MOV R5, RZ, RZ, -R4 ;  /* 0x000000ffff057224 */ /* 0x000fe200078e0a04 */
[----:B------:R-:W-:Y:S01]  /*0c80*/  CS2R R126, SRZ ;  /* 0x00000000007e7805 */ /* 0x000fe2000001ff00 */
[----:B------:R-:W-:Y:S01]  /*0c90*/  IMAD.MOV R7, RZ, RZ, -R7 ;  /* 0x000000ffff077224 */ /* 0x000fe200078e0a07 */
[----:B------:R-:W-:Y:S01]  /*0ca0*/  CS2R R120, SRZ ;  /* 0x0000000000787805 */ /* 0x000fe2000001ff00 */
[C---:B------:R-:W-:Y:S01]  /*0cb0*/  IMAD R8, R10.reuse, R5, R8 ;  /* 0x000000050a087224 */ /* 0x040fe200078e0208 */
[----:B------:R-:W-:Y:S01]  /*0cc0*/  CS2R R122, SRZ ;  /* 0x00000000007a7805 */ /* 0x000fe2000001ff00 */
[C---:B------:R-:W-:Y:S01]  /*0cd0*/  IMAD R9, R10.reuse, R7, R9 ;  /* 0x000000070a097224 */ /* 0x040fe200078e0209 */
[----:B------:R-:W-:Y:S01]  /*0ce0*/  IABS R7, R12 ;  /* 0x0000000c00077213 */ /* 0x000fe20000000000 */
[--C-:B--2---:R-:W-:Y:S01]  /*0cf0*/  IMAD.MOV R11, RZ, RZ, -R3.reuse ;  /* 0x000000ffff0b7224 */ /* 0x104fe200078e0a03 */
[----:B------:R-:W-:Y:S01]  /*0d00*/  ISETP.GT.U32.AND P0, PT, R10, R8, PT ;  /* 0x000000080a00720c */ /* 0x000fe20003f04070 */
[----:B------:R-:W-:Y:S01]  /*0d10*/  IMAD R58, R246, 0x9, RZ ;  /* 0x00000009f63a7824 */ /* 0x000fe200078e02ff */
[----:B------:R-:W-:Y:S01]  /*0d20*/  ISETP.GT.U32.AND P1, PT, R10, R9, PT ;  /* 0x000000090a00720c */ /* 0x000fe20003f24070 */
[----:B------:R-:W-:Y:S01]  /*0d30*/  IMAD R5, R11, R22, RZ ;  /* 0x000000160b057224 */ /* 0x000fe200078e02ff */
[----:B------:R-:W-:Y:S01]  /*0d40*/  IABS R11, R14 ;  /* 0x0000000e000b7213 */ /* 0x000fe20000000000 */
[C---:B------:R-:W-:Y:S01]  /*0d50*/  IMAD.SHL.U32 R60, R246.reuse, 0x8, RZ ;  /* 0x00000008f63c7824 */ /* 0x040fe200078e00ff */
[----:B------:R-:W-:Y:S01]  /*0d60*/  CS2R R116, SRZ ;  /* 0x0000000000747805 */ /* 0x000fe2000001ff00 */
[----:B------:R-:W-:Y:S01]  /*0d70*/  IMAD.HI.U32 R2, R3, R5, R2 ;  /* 0x0000000503027227 */ /* 0x000fe200078e0002 */
[----:B------:R-:W-:Y:S01]  /*0d80*/  CS2R R118, SRZ ;  /* 0x0000000000767805 */ /* 0x000fe2000001ff00 */
[----:B------:R-:W-:Y:S01]  /*0d90*/  CS2R R112, SRZ ;  /* 0x0000000000707805 */ /* 0x000fe2000001ff00 */
[----:B------:R-:W-:Y:S01]  /*0da0*/  CS2R R114, SRZ ;  /* 0x0000000000727805 */ /* 0x000fe2000001ff00 */
[----:B------:R-:W-:Y:S01]  /*0db0*/  IMAD R61, R246, 0x7, RZ ;  /* 0x00000007f63d7824 */ /* 0x000fe200078e02ff */
[----:B------:R-:W-:Y:S01]  /*0dc0*/  CS2R R108, SRZ ;  /* 0x00000000006c7805 */ /* 0x000fe2000001ff00 */
[--C-:B------:R-:W-:Y:S01]  /*0dd0*/  @!P0 IMAD.IADD R8, R8, 0x1, -R10.reuse ;  /* 0x0000000108088824 */ /* 0x100fe200078e0a0a */
[----:B------:R-:W-:Y:S01]  /*0de0*/  ISETP.GE.AND P0, PT, R12, RZ, PT ;  /* 0x000000ff0c00720c */ /* 0x000fe20003f06270 */
[--C-:B------:R-:W-:Y:S01]  /*0df0*/  @!P1 IMAD.IADD R9, R9, 0x1, -R10.reuse ;  /* 0x0000000109099824 */ /* 0x100fe200078e0a0a */
[----:B------:R-:W-:Y:S01]  /*0e00*/  IADD3 R12, R26, 0x2c, RZ ;  /* 0x0000002c1a0c7810 */ /* 0x000fe20007ffe0ff */
[----:B------:R-:W-:Y:S01]  /*0e10*/  IMAD.HI.U32 R3, R2, R7, RZ ;  /* 0x0000000702037227 */ /* 0x000fe200078e00ff */
[C---:B------:R-:W-:Y:S01]  /*0e20*/  ISETP.GT.U32.AND P1, PT, R10.reuse, R8, PT ;  /* 0x000000080a00720c */ /* 0x040fe20003f24070 */
[----:B------:R-:W-:Y:S01]  /*0e30*/  CS2R R110, SRZ ;  /* 0x00000000006e7805 */ /* 0x000fe2000001ff00 */
[----:B------:R-:W-:Y:S01]  /*0e40*/  ISETP.GT.U32.AND P4, PT, R10, R9, PT ;  /* 0x000000090a00720c */ /* 0x000fe20003f84070 */
[----:B------:R-:W-:Y:S01]  /*0e50*/  IMAD.MOV R3, RZ, RZ, -R3 ;  /* 0x000000ffff037224 */ /* 0x000fe200078e0a03 */
        /* <DEDUP_REMOVED lines=9> */
[--C-:B------:R-:W-:Y:S01]  /*0ef0*/  @!P1 IMAD.IADD R8, R8, 0x1, -R10.reuse ;  /* 0x0000000108089824 */ /* 0x100fe200078e0a0a */
[----:B------:R-:W-:Y:S01]  /*0f00*/  ISETP.GE.AND P1, PT, R228, RZ, PT ;  /* 0x000000ffe400720c */ /* 0x000fe20003f26270 */
[----:B------:R-:W-:Y:S01]  /*0f10*/  @!P4 IMAD.IADD R9, R9, 0x1, -R10 ;  /* 0x000000010909c824 */ /* 0x000fe200078e0a0a */
[----:B------:R-:W-:Y:S01]  /*0f20*/  IADD3 R10, R26, 0x30, RZ ;  /* 0x000000301a0a7810 */ /* 0x000fe20007ffe0ff */
[C---:B------:R-:W-:Y:S01]  /*0f30*/  IMAD R3, R22.reuse, R3, R7 ;  /* 0x0000000316037224 */ /* 0x040fe200078e0207 */
[----:B------:R-:W-:Y:S01]  /*0f40*/  CS2R R94, SRZ ;  /* 0x00000000005e7805 */ /* 0x000fe2000001ff00 */
[----:B------:R-:W-:Y:S01]  /*0f50*/  IMAD.MOV.U32 R72, RZ, RZ, R8 ;  /* 0x000000ffff487224 */ /* 0x000fe200078e0008 */
[----:B------:R-:W-:Y:S01]  /*0f60*/  CS2R R88, SRZ ;  /* 0x0000000000587805 */ /* 0x000fe2000001ff00 */
[----:B------:R-:W-:Y:S01]  /*0f70*/  IMAD.MOV.U32 R70, RZ, RZ, R9 ;  /* 0x000000ffff467224 */ /* 0x000fe200078e0009 */
[----:B------:R-:W-:Y:S01]  /*0f80*/  LOP3.LUT R9, RZ, c[0x0][0x178], RZ, 0x33, !PT ;  /* 0x00005e00ff097a12 */ /* 0x000fe200078e33ff */
[----:B------:R-:W-:Y:S01]  /*0f90*/  IMAD.MOV R7, RZ, RZ, -R5 ;  /* 0x000000ffff077224 */ /* 0x000fe200078e0a05 */
[----:B------:R-:W-:Y:S01]  /*0fa0*/  ISETP.GT.U32.AND P3, PT, R22, R3, PT ;  /* 0x000000031600720c */ /* 0x000fe20003f64070 */
[----:B------:R-:W-:Y:S01]  /*0fb0*/  IMAD.MOV R4, RZ, RZ, -R4 ;  /* 0x000000ffff047224 */ /* 0x000fe200078e0a04 */
[----:B------:R-:W-:Y:S01]  /*0fc0*/  CS2R R90, SRZ ;  /* 0x00000000005a7805 */ /* 0x000fe2000001ff00 */
[----:B------:R-:W-:Y:S01]  /*0fd0*/  @!P6 IMAD.MOV R72, RZ, RZ, -R72 ;  /* 0x000000ffff48e224 */ /* 0x000fe200078e0a48 */
[----:B------:R-:W-:Y:S01]  /*0fe0*/  ISETP.NE.AND P6, PT, RZ, c[0x0][0x178], PT ;  /* 0x00005e00ff007a0c */ /* 0x000fe20003fc5270 */
[----:B------:R-:W-:Y:S01]  /*0ff0*/  @!P1 IMAD.MOV R70, RZ, RZ, -R70 ;  /* 0x000000ffff469224 */ /* 0x000fe200078e0a46 */
[----:B------:R-:W-:Y:S01]  /*1000*/  ISETP.GE.AND P1, PT, R10, RZ, PT ;  /* 0x000000ff0a00720c */ /* 0x000fe20003f26270 */
[C---:B------:R-:W-:Y:S01]  /*1010*/  IMAD R7, R22.reuse, R7, R13 ;  /* 0x0000000716077224 */ /* 0x040fe200078e020d */
[C---:B------:R-:W-:Y:S01]  /*1020*/  SEL R72, R9.reuse, R72, !P6 ;  /* 0x0000004809487207 */ /* 0x040fe20007000000 */
[----:B------:R-:W-:Y:S01]  /*1030*/  IMAD R5, R22, R4, R11 ;  /* 0x0000000416057224 */ /* 0x000fe200078e020b */
[----:B------:R-:W-:Y:S01]  /*1040*/  SEL R70, R9, R70, !P6 ;  /* 0x0000004609467207 */ /* 0x000fe20007000000 */
[----:B------:R-:W-:Y:S01]  /*1050*/  IMAD R62, R246, 0x6, RZ ;  /* 0x00000006f63e7824 */ /* 0x000fe200078e02ff */
[C---:B------:R-:W-:Y:S01]  /*1060*/  ISETP.GT.U32.AND P6, PT, R22.reuse, R7, PT ;  /* 0x000000071600720c */ /* 0x040fe20003fc4070 */
[--C-:B------:R-:W-:Y:S01]  /*1070*/  @!P3 IMAD.IADD R3, R3, 0x1, -R22.reuse ;  /* 0x000000010303b824 */ /* 0x100fe200078e0a16 */
[----:B------:R-:W-:Y:S01]  /*1080*/  ISETP.GT.U32.AND P4, PT, R22, R5, PT ;  /* 0x000000051600720c */ /* 0x000fe20003f84070 */
[----:B------:R-:W-:Y:S01]  /*1090*/  IMAD R72, R72, c[0x0][0x184], RZ ;  /* 0x0000610048487a24 */ /* 0x000fe200078e02ff */
[----:B------:R-:W-:Y:S01]  /*10a0*/  IABS R11, R10 ;  /* 0x0000000a000b7213 */ /* 0x000fe20000000000 */
[----:B------:R-:W-:Y:S01]  /*10b0*/  IMAD.HI.U32 R10, R2, R17, RZ ;  /* 0x00000011020a7227 */ /* 0x000fe200078e00ff */
[----:B------:R-:W-:Y:S01]  /*10c0*/  IABS R13, R12 ;  /* 0x0000000c000d7213 */ /* 0x000fe20000000000 */
[----:B------:R-:W-:Y:S01]  /*10d0*/  CS2R R132, SRZ ;  /* 0x0000000000847805 */ /* 0x000fe2000001ff00 */
[----:B------:R-:W-:Y:S01]  /*10e0*/  ISETP.GT.U32.AND P3, PT, R22, R3, PT ;  /* 0x000000031600720c */ /* 0x000fe20003f64070 */
[C---:B------:R-:W-:Y:S01]  /*10f0*/  IMAD.HI.U32 R4, R2.reuse, R11, RZ ;  /* 0x0000000b02047227 */ /* 0x040fe200078e00ff */
[----:B------:R-:W-:Y:S01]  /*1100*/  CS2R R134, SRZ ;  /* 0x0000000000867805 */ /* 0x000fe2000001ff00 */
[----:B------:R-:W-:Y:S01]  /*1110*/  CS2R R136, SRZ ;  /* 0x0000000000887805 */ /* 0x000fe2000001ff00 */
[----:B------:R-:W-:Y:S01]  /*1120*/  CS2R R138, SRZ ;  /* 0x00000000008a7805 */ /* 0x000fe2000001ff00 */
[--C-:B------:R-:W-:Y:S01]  /*1130*/  @!P6 IMAD.IADD R7, R7, 0x1, -R22.reuse ;  /* 0x000000010707e824 */ /* 0x100fe200078e0a16 */
[----:B------:R-:W-:Y:S01]  /*1140*/  CS2R R164, SRZ ;  /* 0x0000000000a47805 */ /* 0x000fe2000001ff00 */
[----:B------:R-:W-:Y:S01]  /*1150*/  @!P4 IMAD.IADD R5, R5, 0x1, -R22 ;  /* 0x000000010505c824 */ /* 0x000fe200078e0a16 */
[----:B------:R-:W-:Y:S01]  /*1160*/  CS2R R166, SRZ ;  /* 0x0000000000a67805 */ /* 0x000fe2000001ff00 */
[----:B------:R-:W-:Y:S01]  /*1170*/  IMAD.HI.U32 R8, R2, R13, RZ ;  /* 0x0000000d02087227 */ /* 0x000fe200078e00ff */
[C---:B------:R-:W-:Y:S01]  /*1180*/  ISETP.GT.U32.AND P6, PT, R22.reuse, R7, PT ;  /* 0x000000071600720c */ /* 0x040fe20003fc4070 */
[----:B------:R-:W-:Y:S01]  /*1190*/  CS2R R144, SRZ ;  /* 0x0000000000907805 */ /* 0x000fe2000001ff00 */
[C---:B------:R-:W-:Y:S01]  /*11a0*/  ISETP.GT.U32.AND P4, PT, R22.reuse, R5, PT ;  /* 0x000000051600720c */ /* 0x040fe20003f84070 */
[----:B------:R-:W-:Y:S01]  /*11b0*/  IMAD.MOV R4, RZ, RZ, -R4 ;  /* 0x000000ffff047224 */ /* 0x000fe200078e0a04 */
[----:B------:R-:W-:Y:S01]  /*11c0*/  CS2R R146, SRZ ;  /* 0x0000000000927805 */ /* 0x000fe2000001ff00 */
[----:B------:R-:W-:Y:S01]  /*11d0*/  IMAD.MOV R9, RZ, RZ, -R8 ;  /* 0x000000ffff097224 */ /* 0x000fe200078e0a08 */
[----:B------:R-:W-:Y:S01]  /*11e0*/  CS2R R140, SRZ ;  /* 0x00000000008c7805 */ /* 0x000fe2000001ff00 */
[----:B------:R-:W-:Y:S01]  /*11f0*/  IMAD R8, R22, R4, R11 ;  /* 0x0000000416087224 */ /* 0x000fe200078e020b */
[----:B------:R-:W-:Y:S01]  /*1200*/  IADD3 R4, R26, 0x28, RZ ;  /* 0x000000281a047810 */ /* 0x000fe20007ffe0ff */
[----:B------:R-:W-:Y:S01]  /*1210*/  @!P3 IMAD.IADD R3, R3, 0x1, -R22 ;  /* 0x000000010303b824 */ /* 0x000fe200078e0a16 */
[----:B------:R-:W-:Y:S01]  /*1220*/  ISETP.GE.AND P3, PT, R12, RZ, PT ;  /* 0x000000ff0c00720c */ /* 0x000fe20003f66270 */
[----:B------:R-:W-:Y:S01]  /*1230*/  IMAD.MOV R14, RZ, RZ, -R10 ;  /* 0x000000ffff0e7224 */ /* 0x000fe200078e0a0a */
[----:B------:R-:W-:Y:S01]  /*1240*/  IABS R15, R4 ;  /* 0x00000004000f7213 */ /* 0x000fe20000000000 */
[--C-:B------:R-:W-:Y:S01]  /*1250*/  @!P6 IMAD.IADD R7, R7, 0x1, -R22.reuse ;  /* 0x000000010707e824 */ /* 0x100fe200078e0a16 */
[----:B------:R-:W-:Y:S01]  /*1260*/  ISETP.GT.U32.AND P6, PT, R22, R8, PT ;  /* 0x000000081600720c */ /* 0x000fe20003fc4070 */
[----:B------:R-:W-:Y:S01]  /*1270*/  @!P4 IMAD.IADD R5, R5, 0x1, -R22 ;  /* 0x000000010505c824 */ /* 0x000fe200078e0a16 */
[----:B------:R-:W-:Y:S01]  /*1280*/  ISETP.GE.AND P4, PT, R4, RZ, PT ;  /* 0x000000ff0400720c */ /* 0x000fe20003f86270 */
[----:B------:R-:W-:Y:S01]  /*1290*/  IMAD.HI.U32 R4, R2, R15, RZ ;  /* 0x0000000f02047227 */ /* 0x000fe200078e00ff */
[----:B------:R-:W-:Y:S01]  /*12a0*/  CS2R R142, SRZ ;  /* 0x00000000008e7805 */ /* 0x000fe2000001ff00 */
[----:B------:R-:W-:Y:S01]  /*12b0*/  CS2R R148, SRZ ;  /* 0x0000000000947805 */ /* 0x000fe2000001ff00 */
[----:B------:R-:W-:Y:S01]  /*12c0*/  CS2R R150, SRZ ;  /* 0x0000000000967805 */ /* 0x000fe2000001ff00 */
[----:B------:R-:W-:Y:S01]  /*12d0*/  IMAD.MOV R4, RZ, RZ, -R4 ;  /* 0x000000ffff047224 */ /* 0x000fe200078e0a04 */
[----:B------:R-:W-:Y:S01]  /*12e0*/  CS2R R152, SRZ ;  /* 0x0000000000987805 */ /* 0x000fe2000001ff00 */
[C---:B------:R-:W-:Y:S01]  /*12f0*/  IMAD R9, R22.reuse, R9, R13 ;  /* 0x0000000916097224 */ /* 0x040fe200078e020d */
[----:B------:R-:W-:Y:S01]  /*1300*/  CS2R R154, SRZ ;  /* 0x00000000009a7805 */ /* 0x000fe2000001ff00 */
[----:B------:R-:W-:Y:S01]  /*1310*/  IMAD R10, R22, R4, R15 ;  /* 0x00000004160a7224 */ /* 0x000fe200078e020f */
[----:B------:R-:W-:Y:S01]  /*1320*/  CS2R R156, SRZ ;  /* 0x00000000009c7805 */ /* 0x000fe2000001ff00 */
[----:B------:R-:W-:Y:S01]  /*1330*/  @!P6 IMAD.IADD R8, R8, 0x1, -R22 ;  /* 0x000000010808e824 */ /* 0x000fe200078e0a16 */
[----:B------:R-:W-:Y:S01]  /*1340*/  ISETP.GT.U32.AND P6, PT, R22, R9, PT ;  /* 0x000000091600720c */ /* 0x000fe20003fc4070 */
[----:B------:R-:W-:Y:S01]  /*1350*/  IMAD.MOV.U32 R4, RZ, RZ, R3 ;  /* 0x000000ffff047224 */ /* 0x000fe200078e0003 */
[----:B------:R-:W-:Y:S01]  /*1360*/  CS2R R158, SRZ ;  /* 0x00000000009e7805 */ /* 0x000fe2000001ff00 */
[----:B------:R-:W-:Y:S01]  /*1370*/  IMAD.HI.U32 R11, R2, R19, RZ ;  /* 0x00000013020b7227 */ /* 0x000fe200078e00ff */
[----:B------:R-:W-:Y:S01]  /*1380*/  CS2R R160, SRZ ;  /* 0x0000000000a07805 */ /* 0x000fe2000001ff00 */
[----:B------:R-:W-:-:S02]  /*1390*/  CS2R R162, SRZ ;  /* 0x0000000000a27805 */ /* 0x000fc4000001ff00 */
[----:B------:R-:W-:Y:S01]  /*13a0*/  @!P0 IMAD.MOV R4, RZ, RZ, -R4 ;  /* 0x000000ffff048224 */ /* 0x000fe200078e0a04 */
[----:B------:R-:W-:Y:S01]  /*13b0*/  ISETP.GT.U32.AND P0, PT, R22, R8, PT ;  /* 0x000000081600720c */ /* 0x000fe20003f04070 */
[----:B------:R-:W-:-:S04]  /*13c0*/  IMAD.HI.U32 R12, R2, R21, RZ ;  /* 0x00000015020c7227 */ /* 0x000fc800078e00ff */
[----:B------:R-:W-:Y:S02]  /*13d0*/  IMAD.MOV R16, RZ, RZ, -R11 ;  /* 0x000000ffff107224 */ /* 0x000fe400078e0a0b */
[----:B------:R-:W-:Y:S02]  /*13e0*/  IMAD.MOV R18, RZ, RZ, -R12 ;  /* 0x000000ffff127224 */ /* 0x000fe400078e0a0c */
[C---:B------:R-:W-:Y:S01]  /*13f0*/  IMAD R12, R22.reuse, R16, R19 ;  /* 0x00000010160c7224 */ /* 0x040fe200078e0213 */
[----:B------:R-:W-:Y:S01]  /*1400*/  IABS R19, R31 ;  /* 0x0000001f00137213 */ /* 0x000fe20000000000 */
[----:B------:R-:W-:Y:S01]  /*1410*/  @!P5 IMAD.MOV R5, RZ, RZ, -R5 ;  /* 0x000000ffff05d224 */ /* 0x000fe200078e0a05 */
[C---:B------:R-:W-:Y:S01]  /*1420*/  ISETP.GT.U32.AND P5, PT, R22.reuse, R10, PT ;  /* 0x0000000a1600720c */ /* 0x040fe20003fa4070 */
[----:B------:R-:W-:Y:S02]  /*1430*/  IMAD R11, R22, R14, R17 ;  /* 0x0000000e160b7224 */ /* 0x000fe400078e0211 */
[--C-:B------:R-:W-:Y:S01]  /*1440*/  @!P0 IMAD.IADD R8, R8, 0x1, -R22.reuse ;  /* 0x0000000108088824 */ /* 0x100fe200078e0a16 */
[C---:B------:R-:W-:Y:S01]  /*1450*/  ISETP.GT.U32.AND P0, PT, R22.reuse, R12, PT ;  /* 0x0000000c1600720c */ /* 0x040fe20003f04070 */
[----:B------:R-:W-:Y:S01]  /*1460*/  @!P2 IMAD.MOV R7, RZ, RZ, -R7 ;  /* 0x000000ffff07a224 */ /* 0x000fe200078e0a07 */
[----:B------:R-:W-:Y:S01]  /*1470*/  ISETP.GT.U32.AND P2, PT, R22, R11, PT ;  /* 0x0000000b1600720c */ /* 0x000fe20003f44070 */
[----:B------:R-:W-:-:S02]  /*1480*/  @!P6 IMAD.IADD R9, R9, 0x1, -R22 ;  /* 0x000000010909e824 */ /* 0x000fc400078e0a16 */
[----:B------:R-:W-:-:S03]  /*1490*/  IMAD.HI.U32 R13, R2, R23, RZ ;  /* 0x00000017020d7227 */ /* 0x000fc600078e00ff */
[----:B------:R-:W-:Y:S01]  /*14a0*/  ISETP.GT.U32.AND P6, PT, R22, R9, PT ;  /* 0x000000091600720c */ /* 0x000fe20003fc4070 */
[--C-:B------:R-:W-:Y:S02]  /*14b0*/  @!P5 IMAD.IADD R10, R10, 0x1, -R22.reuse ;  /* 0x000000010a0ad824 */ /* 0x100fe400078e0a16 */
[----:B------:R-:W-:Y:S02]  /*14c0*/  IMAD.MOV R20, RZ, RZ, -R13 ;  /* 0x000000ffff147224 */ /* 0x000fe400078e0a0d */
[----:B------:R-:W-:Y:S01]  /*14d0*/  IMAD R13, R22, R18, R21 ;  /* 0x00000012160d7224 */ /* 0x000fe200078e0215 */
[----:B------:R-:W-:Y:S01]  /*14e0*/  IABS R21, R32 ;  /* 0x0000002000157213 */ /* 0x000fe20000000000 */
[--C-:B------:R-:W-:Y:S01]  /*14f0*/  @!P0 IMAD.IADD R12, R12, 0x1, -R22.reuse ;  /* 0x000000010c0c8824 */ /* 0x100fe200078e0a16 */
[----:B------:R-:W-:Y:S01]  /*1500*/  ISETP.GT.U32.AND P0, PT, R22, R10, PT ;  /* 0x0000000a1600720c */ /* 0x000fe20003f04070 */
[----:B------:R-:W-:Y:S01]  /*1510*/  @!P2 IMAD.IADD R11, R11, 0x1, -R22 ;  /* 0x000000010b0ba824 */ /* 0x000fe200078e0a16 */
[----:B------:R-:W-:Y:S01]  /*1520*/  ISETP.GE.AND P2, PT, R26, RZ, PT ;  /* 0x000000ff1a00720c */ /* 0x000fe20003f46270 */
[----:B------:R-:W-:-:S04]  /*1530*/  IMAD.HI.U32 R3, R2, R19, RZ ;  /* 0x0000001302037227 */ /* 0x000fc800078e00ff */
[----:B------:R-:W-:Y:S01]  /*1540*/  IMAD R14, R22, R20, R23 ;  /* 0x00000014160e7224 */ /* 0x000fe200078e0217 */
[----:B------:R-:W-:Y:S01]  /*1550*/  IABS R23, R33 ;  /* 0x0000002100177213 */ /* 0x000fe20000000000 */
[----:B------:R-:W-:-:S03]  /*1560*/  IMAD.HI.U32 R15, R2, R21, RZ ;  /* 0x00000015020f7227 */ /* 0x000fc600078e00ff */
[C---:B------:R-:W-:Y:S01]  /*1570*/  ISETP.GT.U32.AND P5, PT, R22.reuse, R14, PT ;  /* 0x0000000e1600720c */ /* 0x040fe20003fa4070 */
[----:B------:R-:W-:Y:S01]  /*1580*/  @!P1 IMAD.MOV R8, RZ, RZ, -R8 ;  /* 0x000000ffff089224 */ /* 0x000fe200078e0a08 */
[C---:B------:R-:W-:Y:S01]  /*1590*/  ISETP.GT.U32.AND P1, PT, R22.reuse, R11, PT ;  /* 0x0000000b1600720c */ /* 0x040fe20003f24070 */
[----:B------:R-:W-:Y:S02]  /*15a0*/  IMAD.MOV R3, RZ, RZ, -R3 ;  /* 0x000000ffff037224 */ /* 0x000fe400078e0a03 */
[----:B------:R-:W-:Y:S02]  /*15b0*/  IMAD.MOV R18, RZ, RZ, -R15 ;  /* 0x000000ffff127224 */ /* 0x000fe400078e0a0f */
[----:B------:R-:W-:Y:S01]  /*15c0*/  @!P6 IMAD.IADD R9, R9, 0x1, -R22 ;  /* 0x000000010909e824 */ /* 0x000fe200078e0a16 */
[----:B------:R-:W-:Y:S01]  /*15d0*/  ISETP.GT.U32.AND P6, PT, R22, R13, PT ;  /* 0x0000000d1600720c */ /* 0x000fe20003fc4070 */
[----:B------:R-:W-:-:S04]  /*15e0*/  IMAD.HI.U32 R16, R2, R23, RZ ;  /* 0x0000001702107227 */ /* 0x000fc800078e00ff */
[----:B------:R-:W-:Y:S02]  /*15f0*/  IMAD R15, R22, R3, R19 ;  /* 0x00000003160f7224 */ /* 0x000fe400078e0213 */
[----:B------:R-:W-:Y:S02]  /*1600*/  IMAD.MOV R20, RZ, RZ, -R16 ;  /* 0x000000ffff147224 */ /* 0x000fe400078e0a10 */
[----:B------:R-:W-:Y:S01]  /*1610*/  @!P0 IMAD.IADD R10, R10, 0x1, -R22 ;  /* 0x000000010a0a8824 */ /* 0x000fe200078e0a16 */
[C---:B------:R-:W-:Y:S01]  /*1620*/  ISETP.GT.U32.AND P0, PT, R22.reuse, R15, PT ;  /* 0x0000000f1600720c */ /* 0x040fe20003f04070 */
[----:B------:R-:W-:Y:S01]  /*1630*/  IMAD R16, R22, R18, R21 ;  /* 0x0000001216107224 */ /* 0x000fe200078e0215 */
[----:B------:R-:W-:Y:S01]  /*1640*/  IABS R21, R26 ;  /* 0x0000001a00157213 */ /* 0x000fe20000000000 */
[----:B------:R-:W-:-:S04]  /*1650*/  IMAD.HI.U32 R17, R2, R25, RZ ;  /* 0x0000001902117227 */ /* 0x000fc800078e00ff */
[--C-:B------:R-:W-:Y:S01]  /*1660*/  @!P1 IMAD.IADD R11, R11, 0x1, -R22.reuse ;  /* 0x000000010b0b9824 */ /* 0x100fe200078e0a16 */
[C---:B------:R-:W-:Y:S01]  /*1670*/  ISETP.GT.U32.AND P1, PT, R22.reuse, R16, PT ;  /* 0x000000101600720c */ /* 0x040fe20003f24070 */
[----:B------:R-:W-:Y:S02]  /*1680*/  IMAD.MOV R24, RZ, RZ, -R17 ;  /* 0x000000ffff187224 */ /* 0x000fe400078e0a11 */
[--C-:B------:R-:W-:Y:S01]  /*1690*/  @!P6 IMAD.IADD R13, R13, 0x1, -R22.reuse ;  /* 0x000000010d0de824 */ /* 0x100fe200078e0a16 */
[C---:B------:R-:W-:Y:S01]  /*16a0*/  ISETP.GT.U32.AND P6, PT, R22.reuse, R12, PT ;  /* 0x0000000c1600720c */ /* 0x040fe20003fc4070 */
[----:B------:R-:W-:Y:S01]  /*16b0*/  IMAD R18, R22, R24, R25 ;  /* 0x0000001816127224 */ /* 0x000fe200078e0219 */
[----:B------:R-:W-:Y:S01]  /*16c0*/  IADD3 R25, R26, 0x4, RZ ;  /* 0x000000041a197810 */ /* 0x000fe20007ffe0ff */
[--C-:B------:R-:W-:Y:S01]  /*16d0*/  @!P5 IMAD.IADD R14, R14, 0x1, -R22.reuse ;  /* 0x000000010e0ed824 */ /* 0x100fe200078e0a16 */
[----:B------:R-:W-:Y:S01]  /*16e0*/  ISETP.GT.U32.AND P5, PT, R22, R13, PT ;  /* 0x0000000d1600720c */ /* 0x000fe20003fa4070 */
[----:B------:R-:W-:Y:S01]  /*16f0*/  @!P0 IMAD.IADD R15, R15, 0x1, -R22 ;  /* 0x000000010f0f8824 */ /* 0x000fe200078e0a16 */
[----:B------:R-:W-:Y:S01]  /*1700*/  IABS R19, R25 ;  /* 0x0000001900137213 */ /* 0x000fe20000000000 */
[----:B------:R-:W-:Y:S01]  /*1710*/  @!P4 IMAD.MOV R10, RZ, RZ, -R10 ;  /* 0x000000ffff0ac224 */ /* 0x000fe200078e0a0a */
[----:B------:R-:W-:Y:S01]  /*1720*/  ISETP.GE.AND P0, PT, R28, RZ, PT ;  /* 0x000000ff1c00720c */ /* 0x000fe20003f06270 */
[----:B------:R-:W-:Y:S01]  /*1730*/  @!P3 IMAD.MOV R9, RZ, RZ, -R9 ;  /* 0x000000ffff09b224 */ /* 0x000fe200078e0a09 */
[----:B------:R-:W-:Y:S01]  /*1740*/  ISETP.GT.U32.AND P4, PT, R22, R15, PT ;  /* 0x0000000f1600720c */ /* 0x000fe20003f84070 */
[----:B------:R-:W-:Y:S01]  /*1750*/  @!P1 IMAD.IADD R16, R16, 0x1, -R22 ;  /* 0x0000000110109824 */ /* 0x000fe200078e0a16 */
[----:B------:R-:W-:Y:S01]  /*1760*/  ISETP.GT.U32.AND P3, PT, R22, R14, PT ;  /* 0x0000000e1600720c */ /* 0x000fe20003f64070 */
[----:B------:R-:W-:Y:S01]  /*1770*/  IMAD.HI.U32 R3, R2, R19, RZ ;  /* 0x0000001302037227 */ /* 0x000fe200078e00ff */
[----:B------:R-:W-:-:S02]  /*1780*/  ISETP.GE.AND P1, PT, R29, RZ, PT ;  /* 0x000000ff1d00720c */ /* 0x000fc40003f26270 */
[----:B------:R-:W-:Y:S01]  /*1790*/  SHF.R.S32.HI R24, RZ, 0x6, R36 ;  /* 0x00000006ff187819 */ /* 0x000fe20000011424 */
[----:B------:R-:W-:Y:S01]  /*17a0*/  IMAD.HI.U32 R2, R2, R21, RZ ;  /* 0x0000001502027227 */ /* 0x000fe200078e00ff */
[----:B------:R-:W-:-:S03]  /*17b0*/  CS2R R28, SRZ ;  /* 0x00000000001c7805 */ /* 0x000fc6000001ff00 */
[----:B------:R-:W-:Y:S02]  /*17c0*/  IMAD R17, R22, R20, R23 ;  /* 0x0000001416117224 */ /* 0x000fe400078e0217 */
[----:B------:R-:W-:Y:S02]  /*17d0*/  IMAD.MOV R3, RZ, RZ, -R3 ;  /* 0x000000ffff037224 */ /* 0x000fe400078e0a03 */
[----:B------:R-:W-:Y:S02]  /*17e0*/  IMAD.MOV R20, RZ, RZ, -R2 ;  /* 0x000000ffff147224 */ /* 0x000fe400078e0a02 */
[--C-:B------:R-:W-:Y:S01]  /*17f0*/  @!P6 IMAD.IADD R12, R12, 0x1, -R22.reuse ;  /* 0x000000010c0ce824 */ /* 0x100fe200078e0a16 */
[C---:B------:R-:W-:Y:S01]  /*1800*/  ISETP.GT.U32.AND P6, PT, R22.reuse, R17, PT ;  /* 0x000000111600720c */ /* 0x040fe20003fc4070 */
[----:B------:R-:W-:Y:S01]  /*1810*/  @!P5 IMAD.IADD R13, R13, 0x1, -R22 ;  /* 0x000000010d0dd824 */ /* 0x000fe200078e0a16 */
[C---:B------:R-:W-:Y:S01]  /*1820*/  ISETP.GT.U32.AND P5, PT, R22.reuse, R18, PT ;  /* 0x000000121600720c */ /* 0x040fe20003fa4070 */
[C---:B------:R-:W-:Y:S01]  /*1830*/  IMAD R2, R22.reuse, R3, R19 ;  /* 0x0000000316027224 */ /* 0x040fe200078e0213 */
[----:B------:R-:W-:Y:S01]  /*1840*/  SHF.R.S32.HI R3, RZ, 0x1f, R6 ;  /* 0x0000001fff037819 */ /* 0x000fe20000011406 */
[----:B------:R-:W-:-:S02]  /*1850*/  IMAD R19, R22, R20, R21 ;  /* 0x0000001416137224 */ /* 0x000fc400078e0215 */
[--C-:B------:R-:W-:Y:S01]  /*1860*/  @!P4 IMAD.IADD R15, R15, 0x1, -R22.reuse ;  /* 0x000000010f0fc824 */ /* 0x100fe200078e0a16 */
[----:B------:R-:W-:Y:S01]  /*1870*/  ISETP.GT.U32.AND P4, PT, R22, R2, PT ;  /* 0x000000021600720c */ /* 0x000fe20003f84070 */
[--C-:B------:R-:W-:Y:S01]  /*1880*/  @!P3 IMAD.IADD R14, R14, 0x1, -R22.reuse ;  /* 0x000000010e0eb824 */ /* 0x100fe200078e0a16 */
[----:B------:R-:W-:Y:S01]  /*1890*/  ISETP.GE.AND P3, PT, R27, RZ, PT ;  /* 0x000000ff1b00720c */ /* 0x000fe20003f66270 */
[----:B------:R-:W-:Y:S01]  /*18a0*/  @!P1 IMAD.MOV R13, RZ, RZ, -R13 ;  /* 0x000000ffff0d9224 */ /* 0x000fe200078e0a0d */
[----:B------:R-:W-:Y:S01]  /*18b0*/  ISETP.GT.U32.AND P1, PT, R22, R19, PT ;  /* 0x000000131600720c */ /* 0x000fe20003f24070 */
[--C-:B------:R-:W-:Y:S01]  /*18c0*/  @!P6 IMAD.IADD R17, R17, 0x1, -R22.reuse ;  /* 0x000000011111e824 */ /* 0x100fe200078e0a16 */
[----:B------:R-:W-:Y:S01]  /*18d0*/  ISETP.GE.AND P6, PT, R30, RZ, PT ;  /* 0x000000ff1e00720c */ /* 0x000fe20003fc6270 */
[----:B------:R-:W-:Y:S01]  /*18e0*/  @!P5 IMAD.IADD R18, R18, 0x1, -R22 ;  /* 0x000000011212d824 */ /* 0x000fe200078e0a16 */
[----:B------:R-:W-:Y:S01]  /*18f0*/  LEA.HI R252, R3, R6, RZ, 0x5 ;  /* 0x0000000603fc7211 */ /* 0x000fe200078f28ff */
[----:B------:R-:W-:Y:S01]  /*1900*/  @!P0 IMAD.MOV R12, RZ, RZ, -R12 ;  /* 0x000000ffff0c8224 */ /* 0x000fe200078e0a0c */
[----:B------:R-:W-:Y:S01]  /*1910*/  ISETP.GT.U32.AND P5, PT, R22, R17, PT ;  /* 0x000000111600720c */ /* 0x000fe20003fa4070 */
[----:B------:R-:W-:Y:S01]  /*1920*/  IMAD.SHL.U32 R26, R36, 0x100, RZ ;  /* 0x00000100241a7824 */ /* 0x000fe200078e00ff */
[----:B------:R-:W-:Y:S01]  /*1930*/  ISETP.GT.U32.AND P0, PT, R22, R18, PT ;  /* 0x000000121600720c */ /* 0x000fe20003f04070 */
[--C-:B------:R-:W-:Y:S01]  /*1940*/  @!P4 IMAD.IADD R2, R2, 0x1, -R22.reuse ;  /* 0x000000010202c824 */ /* 0x100fe200078e0a16 */
[----:B------:R-:W-:Y:S01]  /*1950*/  LOP3.LUT R3, R186, 0x10, RZ, 0xc0, !PT ;  /* 0x00000010ba037812 */ /* 0x000fe200078ec0ff */
[----:B------:R-:W-:Y:S01]  /*1960*/  @!P3 IMAD.MOV R11, RZ, RZ, -R11 ;  /* 0x000000ffff0bb224 */ /* 0x000fe200078e0a0b */
[C---:B------:R-:W-:Y:S01]  /*1970*/  ISETP.GT.U32.AND P3, PT, R22.reuse, R16, PT ;  /* 0x000000101600720c */ /* 0x040fe20003f64070 */
[----:B------:R-:W-:Y:S01]  /*1980*/  @!P1 IMAD.IADD R19, R19, 0x1, -R22 ;  /* 0x0000000113139824 */ /* 0x000fe200078e0a16 */
[C---:B------:R-:W-:Y:S01]  /*1990*/  ISETP.GT.U32.AND P4, PT, R22.reuse, R2, PT ;  /* 0x000000021600720c */ /* 0x040fe20003f84070 */
[----:B------:R-:W-:Y:S01]  /*19a0*/  @!P6 IMAD.MOV R14, RZ, RZ, -R14 ;  /* 0x000000ffff0ee224 */ /* 0x000fe200078e0a0e */
[----:B------:R-:W-:Y:S01]  /*19b0*/  LOP3.LUT R21, R3, 0x60, R36, 0xf8, !PT ;  /* 0x0000006003157812 */ /* 0x000fe200078ef824 */
[----:B------:R-:W-:Y:S01]  /*19c0*/  STL [R1+0x1f4], R26 ;  /* 0x0001f41a01007387 */ /* 0x000fe20000100800 */
[----:B------:R-:W-:Y:S01]  /*19d0*/  ISETP.GT.U32.AND P1, PT, R22, R19, PT ;  /* 0x000000131600720c */ /* 0x000fe20003f24070 */
[--C-:B------:R-:W-:Y:S01]  /*19e0*/  @!P5 IMAD.IADD R17, R17, 0x1, -R22.reuse ;  /* 0x000000011111d824 */ /* 0x100fe200078e0a16 */
[----:B------:R-:W-:Y:S01]  /*19f0*/  SGXT R3, R24, 0x1 ;  /* 0x000000011803781a */ /* 0x000fe20000000200 */
[--C-:B------:R-:W-:Y:S01]  /*1a00*/  @!P0 IMAD.IADD R18, R18, 0x1, -R22.reuse ;  /* 0x0000000112128824 */ /* 0x100fe200078e0a16 */
[----:B------:R-:W-:Y:S01]  /*1a10*/  ISETP.GE.AND P5, PT, R33, RZ, PT ;  /* 0x000000ff2100720c */ /* 0x000fe20003fa6270 */
[----:B------:R-:W-:Y:S01]  /*1a20*/  IMAD R70, R70, c[0x0][0x184], RZ ;  /* 0x0000610046467a24 */ /* 0x000fe200078e02ff */
[----:B------:R-:W-:Y:S01]  /*1a30*/  ISETP.GE.AND P0, PT, R34, RZ, PT ;  /* 0x000000ff2200720c */ /* 0x000fe20003f06270 */
[--C-:B------:R-:W-:Y:S01]  /*1a40*/  @!P3 IMAD.IADD R16, R16, 0x1, -R22.reuse ;  /* 0x000000011010b824 */ /* 0x100fe200078e0a16 */
[----:B------:R-:W-:Y:S01]  /*1a50*/  LOP3.LUT R3, R3, 0x90, RZ, 0xc0, !PT ;  /* 0x0000009003037812 */ /* 0x000fe200078ec0ff */
[----:B------:R-:W-:Y:S01]  /*1a60*/  @!P4 IMAD.IADD R2, R2, 0x1, -R22 ;  /* 0x000000010202c824 */ /* 0x000fe200078e0a16 */
[----:B------:R-:W-:Y:S01]  /*1a70*/  ISETP.GE.AND P6, PT, R31, RZ, PT ;  /* 0x000000ff1f00720c */ /* 0x000fe20003fc6270 */
[----:B------:R-:W-:Y:S01]  /*1a80*/  IMAD.WIDE R190, R72, 0x2, RZ ;  /* 0x0000000248be7825 */ /* 0x000fe200078e02ff */
[----:B------:R-:W-:Y:S01]  /*1a90*/  ISETP.GE.AND P3, PT, R32, RZ, PT ;  /* 0x000000ff2000720c */ /* 0x000fe20003f66270 */
[----:B------:R-:W-:Y:S01]  /*1aa0*/  CS2R R34, SRZ ;  /* 0x0000000000227805 */ /* 0x000fe2000001ff00 */
[----:B------:R-:W-:Y:S01]  /*1ab0*/  LOP3.LUT R184, R3, 0x7e, R186, 0x78, !PT ;  /* 0x0000007e03b87812 */ /* 0x000fe200078e78ba */
[----:B------:R-:W-:Y:S01]  /*1ac0*/  @!P1 IMAD.IADD R19, R19, 0x1, -R22 ;  /* 0x0000000113139824 */ /* 0x000fe200078e0a16 */
[----:B------:R-:W-:Y:S01]  /*1ad0*/  ISETP.NE.AND P4, PT, RZ, c[0x0][0x17c], PT ;  /* 0x00005f00ff007a0c */ /* 0x000fe20003f85270 */
[----:B------:R-:W-:Y:S01]  /*1ae0*/  @!P5 IMAD.MOV R17, RZ, RZ, -R17 ;  /* 0x000000ffff11d224 */ /* 0x000fe200078e0a11 */
[----:B------:R-:W-:Y:S01]  /*1af0*/  LOP3.LUT R3, RZ, c[0x0][0x17c], RZ, 0x33, !PT ;  /* 0x00005f00ff037a12 */ /* 0x000fe200078e33ff */
[----:B------:R-:W-:Y:S01]  /*1b00*/  @!P0 IMAD.MOV R18, RZ, RZ, -R18 ;  /* 0x000000ffff128224 */ /* 0x000fe200078e0a12 */
[----:B------:R-:W-:Y:S01]  /*1b10*/  ISETP.GE.AND P1, PT, R25, RZ, PT ;  /* 0x000000ff1900720c */ /* 0x000fe20003f26270 */
[----:B------:R-:W-:Y:S01]  /*1b20*/  @!P2 IMAD.MOV R19, RZ, RZ, -R19 ;  /* 0x000000ffff13a224 */ /* 0x000fe200078e0a13 */
[C---:B------:R-:W-:Y:S01]  /*1b30*/  SEL R74, R3.reuse, R4, !P4 ;  /* 0x00000004034a7207 */ /* 0x040fe20006000000 */
[----:B------:R-:W-:Y:S01]  /*1b40*/  @!P6 IMAD.MOV R15, RZ, RZ, -R15 ;  /* 0x000000ffff0fe224 */ /* 0x000fe200078e0a0f */
[C---:B------:R-:W-:Y:S01]  /*1b50*/  SEL R76, R3.reuse, R5, !P4 ;  /* 0x00000005034c7207 */ /* 0x040fe20006000000 */
[----:B------:R-:W-:Y:S01]  /*1b60*/  @!P3 IMAD.MOV R16, RZ, RZ, -R16 ;  /* 0x000000ffff10b224 */ /* 0x000fe200078e0a10 */
[C---:B------:R-:W-:Y:S01]  /*1b70*/  SEL R78, R3.reuse, R7, !P4 ;  /* 0x00000007034e7207 */ /* 0x040fe20006000000 */
[----:B------:R-:W-:Y:S01]  /*1b80*/  IMAD R74, R74, c[0x0][0x190], RZ ;  /* 0x000064004a4a7a24 */ /* 0x000fe200078e02ff */
        /* <DEDUP_REMOVED lines=9> */
[----:B------:R-:W-:Y:S01]  /*1c20*/  @!P1 IMAD.MOV R2, RZ, RZ, -R2 ;  /* 0x000000ffff029224 */ /* 0x000fe200078e0a02 */
[C---:B------:R-:W-:Y:S01]  /*1c30*/  SEL R175, R3.reuse, R18, !P4 ;  /* 0x0000001203af7207 */ /* 0x040fe20006000000 */
[----:B------:R-:W-:Y:S01]  /*1c40*/  IMAD R80, R80, c[0x0][0x190], RZ ;  /* 0x0000640050507a24 */ /* 0x000fe200078e02ff */
[C---:B------:R-:W-:Y:S01]  /*1c50*/  SEL R170, R3.reuse, R13, !P4 ;  /* 0x0000000d03aa7207 */ /* 0x040fe20006000000 */
[----:B------:R-:W-:Y:S01]  /*1c60*/  IMAD R82, R82, c[0x0][0x190], RZ ;  /* 0x0000640052527a24 */ /* 0x000fe200078e02ff */
[----:B------:R-:W-:Y:S01]  /*1c70*/  SEL R171, R3, R14, !P4 ;  /* 0x0000000e03ab7207 */ /* 0x000fe20006000000 */
[----:B------:R-:W-:Y:S01]  /*1c80*/  IMAD R174, R174, c[0x0][0x190], RZ ;  /* 0x00006400aeae7a24 */ /* 0x000fe200078e02ff */
[----:B------:R-:W-:Y:S01]  /*1c90*/  LEA R180, P2, R74, c[0x0][0x168], 0x1 ;  /* 0x00005a004ab47a11 */ /* 0x000fe200078408ff */
[----:B------:R-:W-:Y:S01]  /*1ca0*/  IMAD R175, R175, c[0x0][0x190], RZ ;  /* 0x00006400afaf7a24 */ /* 0x000fe200078e02ff */
[C---:B------:R-:W-:Y:S01]  /*1cb0*/  SEL R172, R3.reuse, R15, !P4 ;  /* 0x0000000f03ac7207 */ /* 0x040fe20006000000 */
[----:B------:R-:W-:Y:S01]  /*1cc0*/  IMAD R170, R170, c[0x0][0x190], RZ ;  /* 0x00006400aaaa7a24 */ /* 0x000fe200078e02ff */
[----:B------:R-:W-:Y:S01]  /*1cd0*/  SEL R173, R3, R16, !P4 ;  /* 0x0000001003ad7207 */ /* 0x000fe20006000000 */
[----:B------:R-:W-:Y:S01]  /*1ce0*/  IMAD R171, R171, c[0x0][0x190], RZ ;  /* 0x00006400abab7a24 */ /* 0x000fe200078e02ff */
[----:B------:R-:W-:Y:S01]  /*1cf0*/  LOP3.LUT R178, R184, 0x20, RZ, 0x3c, !PT ;  /* 0x00000020b8b27812 */ /* 0x000fe200078e3cff */
[----:B------:R-:W-:Y:S01]  /*1d00*/  STL [R1+0x1f0], R180 ;  /* 0x0001f0b401007387 */ /* 0x000fe20000100800 */
[----:B------:R-:W-:Y:S01]  /*1d10*/  LEA R179, P1, R76, c[0x0][0x168], 0x1 ;  /* 0x00005a004cb37a11 */ /* 0x000fe200078208ff */
[----:B------:R-:W-:Y:S01]  /*1d20*/  IMAD R172, R172, c[0x0][0x190], RZ ;  /* 0x00006400acac7a24 */ /* 0x000fe200078e02ff */
[----:B------:R-:W-:Y:S01]  /*1d30*/  SEL R168, R3, R12, !P4 ;  /* 0x0000000c03a87207 */ /* 0x000fe20006000000 */
[----:B------:R-:W-:Y:S01]  /*1d40*/  IMAD R173, R173, c[0x0][0x190], RZ ;  /* 0x00006400adad7a24 */ /* 0x000fe200078e02ff */
[----:B------:R-:W-:Y:S01]  /*1d50*/  LEA R178, P0, R78, c[0x0][0x168], 0x1 ;  /* 0x00005a004eb27a11 */ /* 0x000fe200078008ff */
[----:B------:R-:W-:Y:S01]  /*1d60*/  STL [R1+0x1e8], R179 ;  /* 0x0001e8b301007387 */ /* 0x000fe20000100800 */
[----:B------:R-:W-:Y:S01]  /*1d70*/  LEA R223, P5, R84, c[0x0][0x168], 0x1 ;  /* 0x00005a0054df7a11 */ /* 0x000fe200078a08ff */
[----:B------:R-:W-:Y:S01]  /*1d80*/  IMAD R168, R168, c[0x0][0x190], RZ ;  /* 0x00006400a8a87a24 */ /* 0x000fe200078e02ff */
[----:B------:R-:W-:Y:S01]  /*1d90*/  LEA R219, P3, R86, c[0x0][0x168], 0x1 ;  /* 0x00005a0056db7a11 */ /* 0x000fe200078608ff */
[----:B------:R0:W-:Y:S01]  /*1da0*/  STL [R1+0x1e0], R178 ;  /* 0x0001e0b201007387 */ /* 0x0001e20000100800 */
[C---:B------:R-:W-:Y:S01]  /*1db0*/  SEL R176, R3.reuse, R2, !P4 ;  /* 0x0000000203b07207 */ /* 0x040fe20006000000 */
[----:B------:R-:W-:Y:S01]  /*1dc0*/  IMAD.WIDE R188, R70, 0x2, RZ ;  /* 0x0000000246bc7825 */ /* 0x000fe200078e02ff */
[----:B------:R-:W-:Y:S01]  /*1dd0*/  SEL R177, R3, R19, !P4 ;  /* 0x0000001303b17207 */ /* 0x000fe20006000000 */
[----:B------:R-:W-:Y:S01]  /*1de0*/  CS2R R32, SRZ ;  /* 0x0000000000207805 */ /* 0x000fe2000001ff00 */
[----:B------:R-:W-:Y:S01]  /*1df0*/  LEA R248, P4, R80, c[0x0][0x168], 0x1 ;  /* 0x00005a0050f87a11 */ /* 0x000fe200078808ff */
[----:B------:R-:W-:Y:S01]  /*1e00*/  IMAD.SHL.U32 R3, R246, 0x10, RZ ;  /* 0x00000010f6037824 */ /* 0x000fe200078e00ff */
[----:B------:R-:W-:Y:S01]  /*1e10*/  LEA R243, P6, R82, c[0x0][0x168], 0x1 ;  /* 0x00005a0052f37a11 */ /* 0x000fe200078c08ff */
[----:B------:R-:W-:Y:S01]  /*1e20*/  IMAD R2, R246, 0xf, RZ ;  /* 0x0000000ff6027824 */ /* 0x000fe200078e02ff */
[----:B------:R-:W-:Y:S01]  /*1e30*/  LEA.HI.X.SX32 R221, R84, c[0x0][0x16c], 0x1, P5 ;  /* 0x00005b0054dd7a11 */ /* 0x000fe200028f0eff */
[----:B------:R-:W-:Y:S01]  /*1e40*/  IMAD R64, R246, 0x5, RZ ;  /* 0x00000005f6407824 */ /* 0x000fe200078e02ff */
[----:B0-----:R-:W-:Y:S01]  /*1e50*/  LEA.HI.X.SX32 R178, R74, c[0x0][0x16c], 0x1, P2 ;  /* 0x00005b004ab27a11 */ /* 0x001fe200010f0eff */
[----:B------:R-:W-:Y:S01]  /*1e60*/  IMAD.SHL.U32 R65, R246, 0x4, RZ ;  /* 0x00000004f6417824 */ /* 0x000fe200078e00ff */
[----:B------:R-:W-:Y:S01]  /*1e70*/  LEA.HI.X.SX32 R217, R86, c[0x0][0x16c], 0x1, P3 ;  /* 0x00005b0056d97a11 */ /* 0x000fe200018f0eff */
[----:B------:R-:W-:Y:S01]  /*1e80*/  IMAD.SHL.U32 R20, R36, 0x8, RZ ;  /* 0x0000000824147824 */ /* 0x000fe200078e00ff */
[----:B------:R-:W-:Y:S01]  /*1e90*/  LEA.HI.X.SX32 R74, R76, c[0x0][0x16c], 0x1, P1 ;  /* 0x00005b004c4a7a11 */ /* 0x000fe200008f0eff */
[----:B------:R-:W-:Y:S01]  /*1ea0*/  STL [R1+0x1ec], R178 ;  /* 0x0001ecb201007387 */ /* 0x000fe20000100800 */
[----:B------:R-:W-:Y:S01]  /*1eb0*/  LEA.HI.X.SX32 R249, R78, c[0x0][0x16c], 0x1, P0 ;  /* 0x00005b004ef97a11 */ /* 0x000fe200000f0eff */
[----:B------:R-:W-:Y:S01]  /*1ec0*/  IMAD R66, R246, 0x3, RZ ;  /* 0x00000003f6427824 */ /* 0x000fe200078e02ff */
[----:B------:R-:W-:Y:S01]  /*1ed0*/  LEA R200, P5, R174, c[0x0][0x168], 0x1 ;  /* 0x00005a00aec87a11 */ /* 0x000fe200078a08ff */
[----:B------:R-:W-:Y:S01]  /*1ee0*/  STL [R1+0x1e4], R74 ;  /* 0x0001e44a01007387 */ /* 0x000fe20000100800 */
[----:B------:R-:W-:Y:S01]  /*1ef0*/  LEA R198, P3, R175, c[0x0][0x168], 0x1 ;  /* 0x00005a00afc67a11 */ /* 0x000fe200078608ff */
[----:B------:R-:W-:Y:S01]  /*1f00*/  IMAD.SHL.U32 R68, R246, 0x2, RZ ;  /* 0x00000002f6447824 */ /* 0x000fe200078e00ff */
[----:B------:R-:W-:Y:S01]  /*1f10*/  LEA R211, P1, R170, c[0x0][0x168], 0x1 ;  /* 0x00005a00aad37a11 */ /* 0x000fe200078208ff */
[----:B------:R-:W-:Y:S01]  /*1f20*/  IMAD R176, R176, c[0x0][0x190], RZ ;  /* 0x00006400b0b07a24 */ /* 0x000fe200078e02ff */
[----:B------:R-:W-:Y:S01]  /*1f30*/  LEA R207, P0, R171, c[0x0][0x168], 0x1 ;  /* 0x00005a00abcf7a11 */ /* 0x000fe200078008ff */
[----:B------:R-:W-:Y:S01]  /*1f40*/  IMAD R177, R177, c[0x0][0x190], RZ ;  /* 0x00006400b1b17a24 */ /* 0x000fe200078e02ff */
[----:B------:R-:W-:Y:S01]  /*1f50*/  LEA.HI.X.SX32 R245, R80, c[0x0][0x16c], 0x1, P4 ;  /* 0x00005b0050f57a11 */ /* 0x000fe200020f0eff */
[--C-:B------:R-:W-:Y:S01]  /*1f60*/  IMAD.WIDE R250, R246, 0x2, R190.reuse ;  /* 0x00000002f6fa7825 */ /* 0x100fe200078e02be */
[----:B------:R-:W-:Y:S01]  /*1f70*/  LEA.HI.X.SX32 R242, R82, c[0x0][0x16c], 0x1, P6 ;  /* 0x00005b0052f27a11 */ /* 0x000fe200030f0eff */
[----:B------:R-:W-:Y:S01]  /*1f80*/  CS2R R30, SRZ ;  /* 0x00000000001e7805 */ /* 0x000fe2000001ff00 */
[----:B------:R-:W-:Y:S01]  /*1f90*/  LEA R204, P4, R172, c[0x0][0x168], 0x1 ;  /* 0x00005a00accc7a11 */ /* 0x000fe200078808ff */
[----:B------:R-:W-:Y:S01]  /*1fa0*/  CS2R R24, SRZ ;  /* 0x0000000000187805 */ /* 0x000fe2000001ff00 */
[----:B------:R-:W-:Y:S01]  /*1fb0*/  LEA R202, P6, R173, c[0x0][0x168], 0x1 ;  /* 0x00005a00adca7a11 */ /* 0x000fe200078c08ff */
[----:B------:R-:W-:Y:S01]  /*1fc0*/  CS2R R16, SRZ ;  /* 0x0000000000107805 */ /* 0x000fe2000001ff00 */
[----:B------:R-:W-:Y:S01]  /*1fd0*/  LEA R215, P2, R168, c[0x0][0x168], 0x1 ;  /* 0x00005a00a8d77a11 */ /* 0x000fe200078408ff */
[----:B------:R-:W-:Y:S01]  /*1fe0*/  CS2R R18, SRZ ;  /* 0x0000000000127805 */ /* 0x000fe2000001ff00 */
[----:B------:R-:W-:Y:S01]  /*1ff0*/  LEA.HI.X.SX32 R199, R174, c[0x0][0x16c], 0x1, P5 ;  /* 0x00005b00aec77a11 */ /* 0x000fe200028f0eff */
[----:B------:R-:W-:Y:S01]  /*2000*/  CS2R R12, SRZ ;  /* 0x00000000000c7805 */ /* 0x000fe2000001ff00 */
[----:B------:R-:W-:Y:S01]  /*2010*/  LEA.HI.X.SX32 R197, R175, c[0x0][0x16c], 0x1, P3 ;  /* 0x00005b00afc57a11 */ /* 0x000fe200018f0eff */
[----:B------:R-:W-:Y:S01]  /*2020*/  IMAD.WIDE R174, R169, 0x2, R190 ;  /* 0x00000002a9ae7825 */ /* 0x000fe200078e02be */
[----:B------:R-:W-:Y:S01]  /*2030*/  LEA.HI.X.SX32 R209, R170, c[0x0][0x16c], 0x1, P1 ;  /* 0x00005b00aad17a11 */ /* 0x000fe200008f0eff */
[----:B------:R-:W-:Y:S01]  /*2040*/  CS2R R14, SRZ ;  /* 0x00000000000e7805 */ /* 0x000fe2000001ff00 */
[----:B------:R-:W-:Y:S01]  /*2050*/  LEA.HI.X.SX32 R205, R171, c[0x0][0x16c], 0x1, P0 ;  /* 0x00005b00abcd7a11 */ /* 0x000fe200000f0eff */
[----:B------:R-:W-:Y:S01]  /*2060*/  IMAD.WIDE R170, R169, 0x2, R188 ;  /* 0x00000002a9aa7825 */ /* 0x000fe200078e02bc */
[----:B------:R-:W-:Y:S01]  /*2070*/  LEA.HI.X.SX32 R203, R172, c[0x0][0x16c], 0x1, P4 ;  /* 0x00005b00accb7a11 */ /* 0x000fe200020f0eff */
[----:B------:R-:W-:Y:S01]  /*2080*/  STL.64 [R1+0x1d8], R174 ;  /* 0x0001d8ae01007387 */ /* 0x000fe20000100a00 */
[----:B------:R-:W-:Y:S01]  /*2090*/  LEA.HI.X.SX32 R201, R173, c[0x0][0x16c], 0x1, P6 ;  /* 0x00005b00adc97a11 */ /* 0x000fe200030f0eff */
[C---:B------:R-:W-:Y:S01]  /*20a0*/  IMAD.WIDE R172, R87.reuse, 0x2, R190 ;  /* 0x0000000257ac7825 */ /* 0x040fe200078e02be */
[----:B------:R-:W-:Y:S01]  /*20b0*/  LEA.HI.X.SX32 R213, R168, c[0x0][0x16c], 0x1, P2 ;  /* 0x00005b00a8d57a11 */ /* 0x000fe200010f0eff */
[----:B------:R0:W-:Y:S01]  /*20c0*/  STL.64 [R1+0x1d0], R170 ;  /* 0x0001d0aa01007387 */ /* 0x0001e20000100a00 */
[----:B------:R-:W-:Y:S01]  /*20d0*/  LOP3.LUT R6, R36, 0x7, RZ, 0xc0, !PT ;  /* 0x0000000724067812 */ /* 0x000fe200078ec0ff */
[--C-:B------:R-:W-:Y:S01]  /*20e0*/  IMAD.WIDE R168, R87, 0x2, R188.reuse ;  /* 0x0000000257a87825 */ /* 0x100fe200078e02bc */
[----:B------:R-:W-:Y:S01]  /*20f0*/  LOP3.LUT R23, R20, 0x30, RZ, 0xc0, !PT ;  /* 0x0000003014177812 */ /* 0x000fe200078ec0ff */
[----:B------:R-:W-:Y:S01]  /*2100*/  STL.64 [R1+0x1c8], R172 ;  /* 0x0001c8ac01007387 */ /* 0x000fe20000100a00 */
[----:B------:R-:W-:Y:S01]  /*2110*/  LOP3.LUT R187, R26, 0x1000, RZ, 0xc0, !PT ;  /* 0x000010001abb7812 */ /* 0x000fe200078ec0ff */
[----:B------:R-:W-:Y:S01]  /*2120*/  IMAD.WIDE R86, R85, 0x2, R188 ;  /* 0x0000000255567825 */ /* 0x000fe200078e02bc */
[----:B------:R-:W-:Y:S01]  /*2130*/  LEA R196, P2, R176, c[0x0][0x168], 0x1 ;  /* 0x00005a00b0c47a11 */ /* 0x000fe200078408ff */
[----:B------:R1:W-:Y:S01]  /*2140*/  STL.64 [R1+0x1c0], R168 ;  /* 0x0001c0a801007387 */ /* 0x0003e20000100a00 */
[----:B------:R-:W-:Y:S01]  /*2150*/  LEA R194, P1, R177, c[0x0][0x168], 0x1 ;  /* 0x00005a00b1c27a11 */ /* 0x000fe200078208ff */
[----:B------:R-:W-:Y:S01]  /*2160*/  IMAD R20, R6, 0x210, RZ ;  /* 0x0000021006147824 */ /* 0x000fe200078e02ff */
[----:B------:R-:W-:Y:S01]  /*2170*/  CS2R R36, SRZ ;  /* 0x0000000000247805 */ /* 0x000fe2000001ff00 */
[----:B0-----:R-:W-:Y:S01]  /*2180*/  IMAD.WIDE R170, R85, 0x2, R190 ;  /* 0x0000000255aa7825 */ /* 0x001fe200078e02be */
[----:B------:R-:W-:Y:S01]  /*2190*/  CS2R R26, SRZ ;  /* 0x00000000001a7805 */ /* 0x000fe2000001ff00 */
[----:B------:R-:W-:Y:S01]  /*21a0*/  CS2R R8, SRZ ;  /* 0x0000000000087805 */ /* 0x000fe2000001ff00 */
[----:B------:R-:W-:Y:S01]  /*21b0*/  LOP3.LUT R20, R20, R21, RZ, 0x3c, !PT ;  /* 0x0000001514147212 */ /* 0x000fe200078e3cff */
[C---:B------:R-:W-:Y:S01]  /*21c0*/  IMAD.WIDE R84, R83.reuse, 0x2, R188 ;  /* 0x0000000253547825 */ /* 0x040fe200078e02bc */
[----:B------:R-:W-:Y:S01]  /*21d0*/  STL.64 [R1+0x1b8], R170 ;  /* 0x0001b8aa01007387 */ /* 0x000fe20000100a00 */
[----:B------:R-:W-:Y:S01]  /*21e0*/  CS2R R10, SRZ ;  /* 0x00000000000a7805 */ /* 0x000fe2000001ff00 */
[----:B------:R-:W-:Y:S01]  /*21f0*/  CS2R R4, SRZ ;  /* 0x0000000000047805 */ /* 0x000fe2000001ff00 */
[----:B-1----:R-:W-:Y:S01]  /*2200*/  IMAD.WIDE R168, R83, 0x2, R190 ;  /* 0x0000000253a87825 */ /* 0x002fe200078e02be */
[----:B------:R0:W-:Y:S01]  /*2210*/  STL.64 [R1+0x1b0], R86 ;  /* 0x0001b05601007387 */ /* 0x0001e20000100a00 */
[----:B------:R-:W-:-:S02]  /*2220*/  SHF.R.S32.HI R252, RZ, 0x5, R252 ;  /* 0x00000005fffc7819 */ /* 0x000fc400000114fc */
[----:B------:R-:W-:Y:S01]  /*2230*/  IMAD.WIDE R82, R81, 0x2, R188 ;  /* 0x0000000251527825 */ /* 0x000fe200078e02bc */
[----:B------:R-:W-:Y:S01]  /*2240*/  STL.64 [R1+0x1a8], R168 ;  /* 0x0001a8a801007387 */ /* 0x000fe20000100a00 */
[----:B------:R-:W-:Y:S02]  /*2250*/  LEA.HI.X.SX32 R195, R176, c[0x0][0x16c], 0x1, P2 ;  /* 0x00005b00b0c37a11 */ /* 0x000fe400010f0eff */
[----:B------:R-:W-:Y:S01]  /*2260*/  IMAD R23, R6, 0x40, R23 ;  /* 0x0000004006177824 */ /* 0x000fe200078e0217 */
[----:B------:R1:W-:Y:S01]  /*2270*/  STL.64 [R1+0x1a0], R84 ;  /* 0x0001a05401007387 */ /* 0x0003e20000100a00 */
[----:B------:R-:W-:Y:S01]  /*2280*/  IMAD.IADD R187, R187, 0x1, R20 ;  /* 0x00000001bbbb7824 */ /* 0x000fe200078e0214 */
[----:B------:R-:W-:Y:S01]  /*2290*/  CS2R R6, SRZ ;  /* 0x0000000000067805 */ /* 0x000fe2000001ff00 */
[----:B------:R-:W-:Y:S01]  /*22a0*/  CS2R R20, SRZ ;  /* 0x0000000000147805 */ /* 0x000fe2000001ff00 */
[----:B0-----:R-:W-:Y:S01]  /*22b0*/  IMAD.WIDE R86, R81, 0x2, R190 ;  /* 0x0000000251567825 */ /* 0x001fe200078e02be */
[----:B------:R-:W-:-:S02]  /*22c0*/  LOP3.LUT R186, R23, 0x30, R186, 0x78, !PT ;  /* 0x0000003017ba7812 */ /* 0x000fc400078e78ba */
[----:B------:R-:W-:Y:S01]  /*22d0*/  CS2R R22, SRZ ;  /* 0x0000000000167805 */ /* 0x000fe2000001ff00 */
[----:B------:R-:W-:Y:S01]  /*22e0*/  IMAD.WIDE R80, R79, 0x2, R188 ;  /* 0x000000024f507825 */ /* 0x000fe200078e02bc */
[----:B------:R-:W-:Y:S01]  /*22f0*/  STL.64 [R1+0x198], R86 ;  /* 0x0001985601007387 */ /* 0x000fe20000100a00 */
[----:B------:R-:W-:Y:S02]  /*2300*/  LEA.HI.X.SX32 R192, R177, c[0x0][0x16c], 0x1, P1 ;  /* 0x00005b00b1c07a11 */ /* 0x000fe400008f0eff */
[----:B-1----:R-:W-:Y:S01]  /*2310*/  IMAD.WIDE R84, R79, 0x2, R190 ;  /* 0x000000024f547825 */ /* 0x002fe200078e02be */
[----:B------:R0:W-:Y:S03]  /*2320*/  STL.64 [R1+0x190], R82 ;  /* 0x0001905201007387 */ /* 0x0001e60000100a00 */
[C-C-:B------:R-:W-:Y:S01]  /*2330*/  IMAD.WIDE R78, R77.reuse, 0x2, R188.reuse ;  /* 0x000000024d4e7825 */ /* 0x140fe200078e02bc */
[----:B------:R-:W-:Y:S03]  /*2340*/  STL.64 [R1+0x188], R84 ;  /* 0x0001885401007387 */ /* 0x000fe60000100a00 */
[----:B------:R-:W-:Y:S01]  /*2350*/  IMAD.WIDE R246, R246, 0x2, R188 ;  /* 0x00000002f6f67825 */ /* 0x000fe200078e02bc */
[----:B------:R1:W-:Y:S03]  /*2360*/  STL.64 [R1+0x180], R80 ;  /* 0x0001805001007387 */ /* 0x0003e60000100a00 */
[----:B0-----:R-:W-:-:S04]  /*2370*/  IMAD.WIDE R82, R77, 0x2, R190 ;  /* 0x000000024d527825 */ /* 0x001fc800078e02be */
[C---:B------:R-:W-:Y:S01]  /*2380*/  IMAD.WIDE R76, R75.reuse, 0x2, R188 ;  /* 0x000000024b4c7825 */ /* 0x040fe200078e02bc */
[----:B------:R-:W-:Y:S03]  /*2390*/  STL.64 [R1+0x178], R82 ;  /* 0x0001785201007387 */ /* 0x000fe60000100a00 */
[----:B-1----:R-:W-:Y:S01]  /*23a0*/  IMAD.WIDE R80, R75, 0x2, R190 ;  /* 0x000000024b507825 */ /* 0x002fe200078e02be */
[----:B------:R0:W-:Y:S03]  /*23b0*/  STL.64 [R1+0x170], R78 ;  /* 0x0001704e01007387 */ /* 0x0001e60000100a00 */
[C---:B------:R-:W-:Y:S01]  /*23c0*/  IMAD.WIDE R74, R73.reuse, 0x2, R188 ;  /* 0x00000002494a7825 */ /* 0x040fe200078e02bc */
[----:B------:R-:W-:Y:S04]  /*23d0*/  STL.64 [R1+0x168], R80 ;  /* 0x0001685001007387 */ /* 0x000fe80000100a00 */
[----:B------:R1:W-:Y:S01]  /*23e0*/  STL.64 [R1+0x160], R76 ;  /* 0x0001604c01007387 */ /* 0x0003e20000100a00 */
        /* <DEDUP_REMOVED lines=8> */
[----:B0-----:R-:W-:-:S05]  /*2470*/  IMAD.WIDE R74, R69, 0x2, R190 ;  /* 0x00000002454a7825 */ /* 0x001fca00078e02be */
[----:B------:R0:W-:Y:S01]  /*2480*/  STL.64 [R1+0x138], R74 ;  /* 0x0001384a01007387 */ /* 0x0001e20000100a00 */
[----:B-1----:R-:W-:-:S03]  /*2490*/  IMAD.WIDE R72, R67, 0x2, R190 ;  /* 0x0000000243487825 */ /* 0x002fc600078e02be */
[----:B------:R1:W-:Y:S04]  /*24a0*/  STL.64 [R1+0x130], R70 ;  /* 0x0001304601007387 */ /* 0x0003e80000100a00 */
[----:B------:R2:W-:Y:S01]  /*24b0*/  STL.64 [R1+0x128], R72 ;  /* 0x0001284801007387 */ /* 0x0005e20000100a00 */
[----:B0-----:R-:W-:-:S04]  /*24c0*/  IMAD.WIDE R74, R67, 0x2, R188 ;  /* 0x00000002434a7825 */ /* 0x001fc800078e02bc */
[C---:B-1----:R-:W-:Y:S01]  /*24d0*/  IMAD.WIDE R70, R63.reuse, 0x2, R190 ;  /* 0x000000023f467825 */ /* 0x042fe200078e02be */
[----:B------:R0:W-:Y:S03]  /*24e0*/  STL.64 [R1+0x120], R74 ;  /* 0x0001204a01007387 */ /* 0x0001e60000100a00 */
[----:B--2---:R-:W-:Y:S01]  /*24f0*/  IMAD.WIDE R72, R63, 0x2, R188 ;  /* 0x000000023f487825 */ /* 0x004fe200078e02bc */
[----:B------:R1:W-:Y:S04]  /*2500*/  STL.64 [R1+0x118], R70 ;  /* 0x0001184601007387 */ /* 0x0003e80000100a00 */
[----:B------:R2:W-:Y:S01]  /*2510*/  STL.64 [R1+0x110], R72 ;  /* 0x0001104801007387 */ /* 0x0005e20000100a00 */
[----:B0-----:R-:W-:-:S04]  /*2520*/  IMAD.WIDE R74, R59, 0x2, R190 ;  /* 0x000000023b4a7825 */ /* 0x001fc800078e02be */
[----:B-1----:R-:W-:Y:S01]  /*2530*/  IMAD.WIDE R70, R59, 0x2, R188 ;  /* 0x000000023b467825 */ /* 0x002fe200078e02bc */
[----:B------:R0:W-:Y:S03]  /*2540*/  STL.64 [R1+0x108], R74 ;  /* 0x0001084a01007387 */ /* 0x0001e60000100a00 */
[C---:B--2---:R-:W-:Y:S01]  /*2550*/  IMAD.WIDE R72, R55.reuse, 0x2, R190 ;  /* 0x0000000237487825 */ /* 0x044fe200078e02be */
        /* <DEDUP_REMOVED lines=10> */
[----:B------:R-:W-:Y:S03]  /*2600*/  STL.64 [R1+0xd8], R74 ;  /* 0x0000d84a01007387 */ /* 0x000fe60000100a00 */
[C---:B--2---:R-:W-:Y:S01]  /*2610*/  IMAD.WIDE R72, R52.reuse, 0x2, R190 ;  /* 0x0000000234487825 */ /* 0x044fe200078e02be */
[----:B------:R0:W-:Y:S03]  /*2620*/  STL.64 [R1+0xd0], R70 ;  /* 0x0000d04601007387 */ /* 0x0001e60000100a00 */
[----:B------:R-:W-:Y:S01]  /*2630*/  IMAD.WIDE R2, R52, 0x2, R188 ;  /* 0x0000000234027825 */ /* 0x000fe200078e02bc */
[----:B------:R-:W-:Y:S04]  /*2640*/  STL.64 [R1+0xc8], R72 ;  /* 0x0000c84801007387 */ /* 0x000fe80000100a00 */
[----:B------:R1:W-:Y:S01]  /*2650*/  STL.64 [R1+0xc0], R2 ;  /* 0x0000c00201007387 */ /* 0x0003e20000100a00 */
[----:B0-----:R-:W-:-:S04]  /*2660*/  IMAD.WIDE R70, R53, 0x2, R190 ;  /* 0x0000000235467825 */ /* 0x001fc800078e02be */
[----:B------:R-:W-:Y:S01]  /*2670*/  IMAD.WIDE R52, R53, 0x2, R188 ;  /* 0x0000000235347825 */ /* 0x000fe200078e02bc */
[----:B------:R-:W-:Y:S03]  /*2680*/  STL.64 [R1+0xb8], R70 ;  /* 0x0000b84601007387 */ /* 0x000fe60000100a00 */
[C---:B-1----:R-:W-:Y:S01]  /*2690*/  IMAD.WIDE R2, R54.reuse, 0x2, R190 ;  /* 0x0000000236027825 */ /* 0x042fe200078e02be */
[----:B------:R0:W-:Y:S03]  /*26a0*/  STL.64 [R1+0xb0], R52 ;  /* 0x0000b03401007387 */ /* 0x0001e60000100a00 */
[----:B------:R-:W-:Y:S01]  /*26b0*/  IMAD.WIDE R54, R54, 0x2, R188 ;  /* 0x0000000236367825 */ /* 0x000fe200078e02bc */
        /* <DEDUP_REMOVED lines=37> */
[----:B------:R-:W-:Y:S01]  /*2910*/  STL.64 [R1+0x10], R54 ;  /* 0x0000103601007387 */ /* 0x000fe20000100a00 */
[----:B0-----:R-:W-:-:S04]  /*2920*/  IMAD.WIDE R52, R68, 0x2, R190 ;  /* 0x0000000244347825 */ /* 0x001fc800078e02be */
[----:B-1----:R-:W-:Y:S01]  /*2930*/  IMAD.WIDE R2, R68, 0x2, R188 ;  /* 0x0000000244027825 */ /* 0x002fe200078e02bc */
[----:B------:R-:W-:Y:S04]  /*2940*/  STL.64 [R1+0x8], R52 ;  /* 0x0000083401007387 */ /* 0x000fe80000100a00 */
[----:B------:R0:W-:Y:S02]  /*2950*/  STL.64 [R1], R2 ;  /* 0x0000000201007387 */ /* 0x0001e40000100a00 */
[----:B0-----:R-:W-:Y:S02]  /*2960*/  IMAD.MOV.U32 R2, RZ, RZ, c[0x0][0x160] ;  /* 0x00005800ff027624 */ /* 0x001fe400078e00ff */
[----:B------:R-:W-:Y:S02]  /*2970*/  IMAD.MOV.U32 R3, RZ, RZ, c[0x0][0x164] ;  /* 0x00005900ff037624 */ /* 0x000fe400078e00ff */
.L_x_3:
[----:B------:R-:W2:Y:S04]  /*2980*/  LDL.64 R74, [R1] ;  /* 0x00000000014a7983 */ /* 0x000ea80000100a00 */
[----:B------:R-:W3:Y:S04]  /*2990*/  LDL.64 R78, [R1+0x8] ;  /* 0x00000800014e7983 */ /* 0x000ee80000100a00 */
[----:B------:R-:W4:Y:S04]  /*29a0*/  LDL.64 R68, [R1+0x10] ;  /* 0x0000100001447983 */ /* 0x000f280000100a00 */
[----:B------:R-:W5:Y:S04]  /*29b0*/  LDL.64 R80, [R1+0x20] ;  /* 0x0000200001507983 */ /* 0x000f680000100a00 */
[----:B------:R-:W4:Y:S04]  /*29c0*/  LDL.64 R86, [R1+0x18] ;  /* 0x0000180001567983 */ /* 0x000f280000100a00 */
[----:B------:R-:W4:Y:S01]  /*29d0*/  LDL.64 R82, [R1+0x28] ;  /* 0x0000280001527983 */ /* 0x000f220000100a00 */
[----:B------:R-:W-:-:S02]  /*29e0*/  ISETP.GT.AND P2, PT, R0, RZ, PT ;  /* 0x000000ff0000720c */ /* 0x000fc40003f44270 */
[-C--:B------:R-:W-:Y:S02]  /*29f0*/  IADD3 R54, P1, R188, R2.reuse, RZ ;  /* 0x00000002bc367210 */ /* 0x080fe40007f3e0ff */
[-C--:B------:R-:W-:Y:S02]  /*2a00*/  IADD3 R52, P0, R190, R2.reuse, RZ ;  /* 0x00000002be347210 */ /* 0x080fe40007f1e0ff */
[----:B------:R-:W-:Y:S01]  /*2a10*/  PRMT R206, RZ, 0x7610, R206 ;  /* 0x00007610ffce7816 */ /* 0x000fe200000000ce */
[--C-:B------:R-:W-:Y:S01]  /*2a20*/  IMAD.X R55, R189, 0x1, R3.reuse, P1 ;  /* 0x00000001bd377824 */ /* 0x100fe200008e0603 */
[----:B------:R-:W-:Y:S01]  /*2a30*/  IADD3 R56, P1, R246, R2, RZ ;  /* 0x00000002f6387210 */ /* 0x000fe20007f3e0ff */
[--C-:B------:R-:W-:Y:S01]  /*2a40*/  IMAD.X R53, R191, 0x1, R3.reuse, P0 ;  /* 0x00000001bf357824 */ /* 0x100fe200000e0603 */
[----:B------:R-:W-:Y:S02]  /*2a50*/  ISETP.GT.AND P3, PT, R0, 0x1, PT ;  /* 0x000000010000780c */ /* 0x000fe40003f64270 */
[----:B------:R-:W-:Y:S01]  /*2a60*/  PRMT R208, RZ, 0x7610, R208 ;  /* 0x00007610ffd07816 */ /* 0x000fe200000000d0 */
[----:B------:R0:W5:Y:S01]  /*2a70*/  @P2 LDG.E.U16 R206, [R54.64] ;  /* 0x0000000436ce2981 */ /* 0x000162000c1e1500 */
[----:B------:R-:W-:Y:S01]  /*2a80*/  IMAD.X R57, R247, 0x1, R3, P1 ;  /* 0x00000001f7397824 */ /* 0x000fe200008e0603 */
[----:B------:R-:W-:-:S02]  /*2a90*/  PRMT R222, RZ, 0x7610, R222 ;  /* 0x00007610ffde7816 */ /* 0x000fc400000000de */
[----:B------:R1:W-:Y:S04]  /*2aa0*/  STL.64 [R1+0x210], R156 ;  /* 0x0002109c01007387 */ /* 0x0003e80000100a00 */
[----:B------:R1:W5:Y:S01]  /*2ab0*/  @P2 LDG.E.U16 R208, [R52.64] ;  /* 0x0000000434d02981 */ /* 0x000362000c1e1500 */
[----:B0-----:R-:W-:-:S03]  /*2ac0*/  IADD3 R54, P0, R250, R2, RZ ;  /* 0x00000002fa367210 */ /* 0x001fc60007f1e0ff */
[----:B------:R-:W-:Y:S01]  /*2ad0*/  STL.64 [R1+0x208], R158 ;  /* 0x0002089e01007387 */ /* 0x000fe20000100a00 */
[----:B------:R-:W-:Y:S01]  /*2ae0*/  ISETP.GT.AND P2, PT, R0, 0x2, PT ;  /* 0x000000020000780c */ /* 0x000fe20003f44270 */
[----:B------:R-:W-:Y:S02]  /*2af0*/  IMAD.X R55, R251, 0x1, R3, P0 ;  /* 0x00000001fb377824 */ /* 0x000fe400000e0603 */
[----:B------:R0:W-:Y:S01]  /*2b00*/  STL.64 [R1+0x200], R160 ;  /* 0x000200a001007387 */ /* 0x0001e20000100a00 */
[----:B-1----:R-:W-:-:S03]  /*2b10*/  PRMT R53, RZ, 0x7610, R53 ;  /* 0x00007610ff357816 */ /* 0x002fc60000000035 */
[----:B------:R1:W-:Y:S04]  /*2b20*/  STL.64 [R1+0x1f8], R162 ;  /* 0x0001f8a201007387 */ /* 0x0003e80000100a00 */
[----:B------:R0:W5:Y:S04]  /*2b30*/  @P3 LDG.E.U16 R53, [R54.64] ;  /* 0x0000000436353981 */ /* 0x000168000c1e1500 */
[----:B------:R3:W5:Y:S01]  /*2b40*/  @P3 LDG.E.U16 R222, [R56.64] ;  /* 0x0000000438de3981 */ /* 0x000762000c1e1500 */
[----:B------:R-:W-:-:S03]  /*2b50*/  ISETP.GT.AND P3, PT, R0, 0x3, PT ;  /* 0x000000030000780c */ /* 0x000fc60003f64270 */
[----:B------:R-:W5:Y:S01]  /*2b60*/  LDL.64 R84, [R1+0x38] ;  /* 0x0000380001547983 */ /* 0x000f620000100a00 */
[----:B0-----:R-:W-:Y:S02]  /*2b70*/  PRMT R55, RZ, 0x7610, R55 ;  /* 0x00007610ff377816 */ /* 0x001fe40000000037 */
[----:B------:R-:W-:Y:S01]  /*2b80*/  PRMT R62, RZ, 0x7610, R62 ;  /* 0x00007610ff3e7816 */ /* 0x000fe2000000003e */
[----:B------:R-:W5:Y:S01]  /*2b90*/  LDL.64 R156, [R1+0x58] ;  /* 0x00005800019c7983 */ /* 0x000f620000100a00 */
[----:B------:R-:W-:Y:S02]  /*2ba0*/  PRMT R61, RZ, 0x7610, R61 ;  /* 0x00007610ff3d7816 */ /* 0x000fe4000000003d */
[----:B------:R-:W-:Y:S01]  /*2bb0*/  PRMT R73, RZ, 0x7610, R73 ;  /* 0x00007610ff497816 */ /* 0x000fe20000000049 */
[----:B------:R-:W5:Y:S01]  /*2bc0*/  LDL.64 R160, [R1+0xa0] ;  /* 0x0000a00001a07983 */ /* 0x000f620000100a00 */
[----:B------:R-:W-:Y:S02]  /*2bd0*/  PRMT R77, RZ, 0x7610, R77 ;  /* 0x00007610ff4d7816 */ /* 0x000fe4000000004d */
[----:B------:R-:W-:Y:S01]  /*2be0*/  PRMT R76, RZ, 0x7610, R76 ;  /* 0x00007610ff4c7816 */ /* 0x000fe2000000004c */
[----:B------:R-:W5:Y:S01]  /*2bf0*/  LDL.64 R158, [R1+0xa8] ;  /* 0x0000a800019e7983 */ /* 0x000f620000100a00 */
[----:B--2---:R-:W-:-:S03]  /*2c00*/  IADD3 R58, P1, R74, R2, RZ ;  /* 0x000000024a3a7210 */ /* 0x004fc60007f3e0ff */
[----:B-1----:R-:W2:Y:S02]  /*2c10*/  LDL.64 R162, [R1+0xb8] ;  /* 0x0000b80001a27983 */ /* 0x002ea40000100a00 */
[----:B------:R-:W-:Y:S01]  /*2c20*/  IMAD.X R59, R75, 0x1, R3, P1 ;  /* 0x000000014b3b7824 */ /* 0x000fe200008e0603 */
[----:B------:R-:W-:Y:S01]  /*2c30*/  PRMT R72, RZ, 0x7610, R72 ;  /* 0x00007610ff487816 */ /* 0x000fe20000000048 */
[----:B------:R-:W2:Y:S01]  /*2c40*/  LDL.64 R74, [R1+0x30] ;  /* 0x00003000014a7983 */ /* 0x000ea20000100a00 */
[----:B---3--:R-:W-:-:S03]  /*2c50*/  IADD3 R56, P0, R78, R2, RZ ;  /* 0x000000024e387210 */ /* 0x008fc60007f1e0ff */
[----:B------:R4:W3:Y:S02]  /*2c60*/  @P2 LDG.E.U16 R55, [R58.64] ;  /* 0x000000043a372981 */ /* 0x0008e4000c1e1500 */
[----:B------:R-:W-:Y:S02]  /*2c70*/  IMAD.X R57, R79, 0x1, R3, P0 ;  /* 0x000000014f397824 */ /* 0x000fe400000e0603 */
[----:B------:R-:W3:Y:S04]  /*2c80*/  LDL.64 R78, [R1+0x40] ;  /* 0x00004000014e7983 */ /* 0x000ee80000100a00 */
[----:B------:R0:W3:Y:S01]  /*2c90*/  @P2 LDG.E.U16 R61, [R56.64] ;  /* 0x00000004383d2981 */ /* 0x0000e2000c1e1500 */
[----:B----4-:R-:W-:Y:S02]  /*2ca0*/  IADD3 R58, P1, R68, R2, RZ ;  /* 0x00000002443a7210 */ /* 0x010fe40007f3e0ff */
[----:B------:R-:W-:Y:S01]  /*2cb0*/  PRMT R71, RZ, 0x7610, R71 ;  /* 0x00007610ff477816 */ /* 0x000fe20000000047 */
[----:B------:R-:W4:Y:S02]  /*2cc0*/  LDL.64 R170, [R1+0xd0] ;  /* 0x0000d00001aa7983 */ /* 0x000f240000100a00 */
[----:B------:R-:W-:-:S02]  /*2cd0*/  IMAD.X R59, R69, 0x1, R3, P1 ;  /* 0x00000001453b7824 */ /* 0x000fc400008e0603 */
[----:B------:R-:W3:Y:S04]  /*2ce0*/  LDL.64 R68, [R1+0x48] ;  /* 0x0000480001447983 */ /* 0x000ee80000100a00 */
[----:B------:R5:W4:Y:S01]  /*2cf0*/  @P3 LDG.E.U16 R62, [R58.64] ;  /* 0x000000043a3e3981 */ /* 0x000b22000c1e1500 */
[----:B------:R-:W-:Y:S02]  /*2d00*/  PRMT R65, RZ, 0x7610, R65 ;  /* 0x00007610ff417816 */ /* 0x000fe40000000041 */
[----:B------:R-:W-:Y:S01]  /*2d10*/  PRMT R60, RZ, 0x7610, R60 ;  /* 0x00007610ff3c7816 */ /* 0x000fe2000000003c */
[----:B------:R-:W4:Y:S01]  /*2d20*/  LDL.64 R168, [R1+0xf0] ;  /* 0x0000f00001a87983 */ /* 0x000f220000100a00 */
[----:B------:R-:W-:Y:S02]  /*2d30*/  PRMT R66, RZ, 0x7610, R66 ;  /* 0x00007610ff427816 */ /* 0x000fe40000000042 */
[----:B------:R-:W-:Y:S01]  /*2d40*/  PRMT R212, RZ, 0x7610, R212 ;  /* 0x00007610ffd47816 */ /* 0x000fe200000000d4 */
[----:B------:R-:W4:Y:S01]  /*2d50*/  LDL.64 R174, [R1+0x120] ;  /* 0x0001200001ae7983 */ /* 0x000f220000100a00 */
[----:B-----5:R-:W-:-:S05]  /*2d60*/  IADD3 R58, P1, R80, R2, RZ ;  /* 0x00000002503a7210 */ /* 0x020fca0007f3e0ff */
[----:B------:R-:W-:Y:S02]  /*2d70*/  IMAD.X R59, R81, 0x1, R3, P1 ;  /* 0x00000001513b7824 */ /* 0x000fe400008e0603 */
[----:B------:R-:W5:Y:S01]  /*2d80*/  LDL.64 R80, [R1+0x50] ;  /* 0x0000500001507983 */ /* 0x000f620000100a00 */
[----:B0-----:R-:W-:-:S05]  /*2d90*/  IADD3 R56, P0, R86, R2, RZ ;  /* 0x0000000256387210 */ /* 0x001fca0007f1e0ff */
[----:B------:R-:W-:Y:S01]  /*2da0*/  IMAD.X R57, R87, 0x1, R3, P0 ;  /* 0x0000000157397824 */ /* 0x000fe200000e0603 */
[----:B------:R-:W-:Y:S01]  /*2db0*/  ISETP.GT.AND P2, PT, R0, 0x4, PT ;  /* 0x000000040000780c */ /* 0x000fe20003f44270 */
[----:B------:R-:W4:Y:S04]  /*2dc0*/  LDL.64 R86, [R1+0x70] ;  /* 0x0000700001567983 */ /* 0x000f280000100a00 */
[----:B------:R0:W4:Y:S08]  /*2dd0*/  @P3 LDG.E.U16 R73, [R56.64] ;  /* 0x0000000438493981 */ /* 0x000130000c1e1500 */
[----:B------:R2:W4:Y:S01]  /*2de0*/  @P2 LDG.E.U16 R77, [R58.64] ;  /* 0x000000043a4d2981 */ /* 0x000522000c1e1500 */
[----:B0-----:R-:W-:-:S05]  /*2df0*/  IADD3 R56, P0, R82, R2, RZ ;  /* 0x0000000252387210 */ /* 0x001fca0007f1e0ff */
[----:B------:R-:W-:Y:S02]  /*2e00*/  IMAD.X R57, R83, 0x1, R3, P0 ;  /* 0x0000000153397824 */ /* 0x000fe400000e0603 */
[----:B------:R-:W4:Y:S01]  /*2e10*/  LDL.64 R82, [R1+0x60] ;  /* 0x0000600001527983 */ /* 0x000f220000100a00 */
[----:B------:R-:W-:-:S03]  /*2e20*/  ISETP.GT.AND P3, PT, R0, 0x5, PT ;  /* 0x000000050000780c */ /* 0x000fc60003f64270 */
[----:B------:R0:W4:Y:S01]  /*2e30*/  @P2 LDG.E.U16 R76, [R56.64] ;  /* 0x00000004384c2981 */ /* 0x000122000c1e1500 */
[----:B------:R-:W-:Y:S02]  /*2e40*/  ISETP.GT.AND P2, PT, R0, 0x6, PT ;  /* 0x000000060000780c */ /* 0x000fe40003f44270 */
[----:B0-----:R-:W-:-:S05]  /*2e50*/  IADD3 R56, P0, R84, R2, RZ ;  /* 0x0000000254387210 */ /* 0x001fca0007f1e0ff */
[----:B------:R-:W-:Y:S02]  /*2e60*/  IMAD.X R57, R85, 0x1, R3, P0 ;  /* 0x0000000155397824 */ /* 0x000fe400000e0603 */
[----:B------:R-:W4:Y:S04]  /*2e70*/  LDL.64 R84, [R1+0x80] ;  /* 0x0000800001547983 */ /* 0x000f280000100a00 */
[----:B------:R0:W4:Y:S01]  /*2e80*/  @P3 LDG.E.U16 R71, [R56.64] ;  /* 0x0000000438473981 */ /* 0x000122000c1e1500 */
[----:B--2---:R-:W-:-:S05]  /*2e90*/  IADD3 R58, P1, R74, R2, RZ ;  /* 0x000000024a3a7210 */ /* 0x004fca0007f3e0ff */
[----:B------:R-:W-:Y:S02]  /*2ea0*/  IMAD.X R59, R75, 0x1, R3, P1 ;  /* 0x000000014b3b7824 */ /* 0x000fe400008e0603 */
[----:B------:R-:W2:Y:S04]  /*2eb0*/  LDL.64 R74, [R1+0x68] ;  /* 0x00006800014a7983 */ /* 0x000ea80000100a00 */
[----:B------:R3:W2:Y:S02]  /*2ec0*/  @P3 LDG.E.U16 R72, [R58.64] ;  /* 0x000000043a483981 */ /* 0x0006a4000c1e1500 */
[-C--:B---3--:R-:W-:Y:S02]  /*2ed0*/  IADD3 R58, P1, R78, R2.reuse, RZ ;  /* 0x000000024e3a7210 */ /* 0x088fe40007f3e0ff */
[----:B0-----:R-:W-:-:S03]  /*2ee0*/  IADD3 R56, P0, R68, R2, RZ ;  /* 0x0000000244387210 */ /* 0x001fc60007f1e0ff */
[--C-:B------:R-:W-:Y:S02]  /*2ef0*/  IMAD.X R59, R79, 0x1, R3.reuse, P1 ;  /* 0x000000014f3b7824 */ /* 0x100fe400008e0603 */
[----:B------:R-:W3:Y:S01]  /*2f00*/  LDL.64 R78, [R1+0x78] ;  /* 0x00007800014e7983 */ /* 0x000ee20000100a00 */
[----:B------:R-:W-:Y:S01]  /*2f10*/  IMAD.X R57, R69, 0x1, R3, P0 ;  /* 0x0000000145397824 */ /* 0x000fe200000e0603 */
[----:B------:R-:W-:Y:S02]  /*2f20*/  ISETP.GT.AND P3, PT, R0, 0x7, PT ;  /* 0x000000070000780c */ /* 0x000fe40003f64270 */
[----:B------:R0:W3:Y:S04]  /*2f30*/  @P2 LDG.E.U16 R66, [R58.64] ;  /* 0x000000043a422981 */ /* 0x0000e8000c1e1500 */
[----:B------:R1:W3:Y:S01]  /*2f40*/  @P2 LDG.E.U16 R65, [R56.64] ;  /* 0x0000000438412981 */ /* 0x0002e2000c1e1500 */
[----:B-----5:R-:W-:-:S02]  /*2f50*/  IADD3 R68, P1, R80, R2, RZ ;  /* 0x0000000250447210 */ /* 0x020fc40007f3e0ff */
[----:B-1----:R-:W-:-:S03]  /*2f60*/  IADD3 R56, P0, R156, R2, RZ ;  /* 0x000000029c387210 */ /* 0x002fc60007f1e0ff */
[--C-:B------:R-:W-:Y:S02]  /*2f70*/  IMAD.X R69, R81, 0x1, R3.reuse, P1 ;  /* 0x0000000151457824 */ /* 0x100fe400008e0603 */
[----:B------:R-:W5:Y:S01]  /*2f80*/  LDL.64 R80, [R1+0x88] ;  /* 0x0000880001507983 */ /* 0x000f620000100a00 */
[----:B------:R-:W-:-:S03]  /*2f90*/  IMAD.X R57, R157, 0x1, R3, P0 ;  /* 0x000000019d397824 */ /* 0x000fc600000e0603 */
[----:B------:R-:W5:Y:S04]  /*2fa0*/  LDL.64 R156, [R1+0x90] ;  /* 0x00009000019c7983 */ /* 0x000f680000100a00 */
[----:B------:R4:W5:Y:S02]  /*2fb0*/  @P3 LDG.E.U16 R60, [R68.64] ;  /* 0x00000004443c3981 */ /* 0x000964000c1e1500 */
[----:B----4-:R-:W-:-:S05]  /*2fc0*/  IADD3 R68, P1, R82, R2, RZ ;  /* 0x0000000252447210 */ /* 0x010fca0007f3e0ff */
[----:B------:R-:W-:Y:S02]  /*2fd0*/  IMAD.X R69, R83, 0x1, R3, P1 ;  /* 0x0000000153457824 */ /* 0x000fe400008e0603 */
[----:B------:R-:W4:Y:S01]  /*2fe0*/  LDL.64 R82, [R1+0x98] ;  /* 0x0000980001527983 */ /* 0x000f220000100a00 */
[----:B0-----:R-:W-:Y:S02]  /*2ff0*/  PRMT R59, RZ, 0x7610, R59 ;  /* 0x00007610ff3b7816 */ /* 0x001fe4000000003b */
[----:B------:R-:W-:-:S04]  /*3000*/  ISETP.GT.AND P2, PT, R0, 0x8, PT ;  /* 0x000000080000780c */ /* 0x000fc80003f44270 */
[----:B------:R2:W4:Y:S01]  /*3010*/  @P3 LDG.E.U16 R59, [R56.64] ;  /* 0x00000004383b3981 */ /* 0x000522000c1e1500 */
[----:B------:R-:W-:Y:S02]  /*3020*/  ISETP.GT.AND P3, PT, R0, 0x9, PT ;  /* 0x000000090000780c */ /* 0x000fe40003f64270 */
[----:B------:R-:W-:Y:S02]  /*3030*/  PRMT R52, RZ, 0x7610, R52 ;  /* 0x00007610ff347816 */ /* 0x000fe40000000034 */
[----:B------:R-:W-:-:S06]  /*3040*/  PRMT R210, RZ, 0x7610, R210 ;  /* 0x00007610ffd27816 */ /* 0x000fcc00000000d2 */
[----:B------:R0:W4:Y:S02]  /*3050*/  @P2 LDG.E.U16 R210, [R68.64] ;  /* 0x0000000444d22981 */ /* 0x000124000c1e1500 */
[----:B0-----:R-:W-:Y:S02]  /*3060*/  PRMT R68, RZ, 0x7610, R68 ;  /* 0x00007610ff447816 */ /* 0x001fe40000000044 */
[-C--:B--2---:R-:W-:Y:S02]  /*3070*/  IADD3 R56, P0, R74, R2.reuse, RZ ;  /* 0x000000024a387210 */ /* 0x084fe40007f1e0ff */
[----:B------:R-:W-:-:S03]  /*3080*/  IADD3 R74, P1, R86, R2, RZ ;  /* 0x00000002564a7210 */ /* 0x000fc60007f3e0ff */
[--C-:B------:R-:W-:Y:S02]  /*3090*/  IMAD.X R57, R75, 0x1, R3.reuse, P0 ;  /* 0x000000014b397824 */ /* 0x100fe400000e0603 */
[----:B------:R-:W-:Y:S02]  /*30a0*/  IMAD.X R75, R87, 0x1, R3, P1 ;  /* 0x00000001574b7824 */ /* 0x000fe400008e0603 */
[----:B------:R-:W2:Y:S04]  /*30b0*/  LDL.64 R86, [R1+0xc0] ;  /* 0x0000c00001567983 */ /* 0x000ea80000100a00 */
[----:B------:R3:W2:Y:S04]  /*30c0*/  @P2 LDG.E.U16 R212, [R56.64] ;  /* 0x0000000438d42981 */ /* 0x0006a8000c1e1500 */
[----:B------:R5:W2:Y:S01]  /*30d0*/  @P3 LDG.E.U16 R52, [R74.64] ;  /* 0x000000044a343981 */ /* 0x000aa2000c1e1500 */
[----:B---3--:R-:W-:-:S02]  /*30e0*/  IADD3 R56, P0, R78, R2, RZ ;  /* 0x000000024e387210 */ /* 0x008fc40007f1e0ff */
[----:B------:R-:W-:-:S03]  /*30f0*/  IADD3 R78, P1, R84, R2, RZ ;  /* 0x00000002544e7210 */ /* 0x000fc60007f3e0ff */
[--C-:B------:R-:W-:Y:S02]  /*3100*/  IMAD.X R57, R79, 0x1, R3.reuse, P0 ;  /* 0x000000014f397824 */ /* 0x100fe400000e0603 */
[----:B------:R-:W-:Y:S02]  /*3110*/  IMAD.X R79, R85, 0x1, R3, P1 ;  /* 0x00000001554f7824 */ /* 0x000fe400008e0603 */
[----:B------:R-:W3:Y:S01]  /*3120*/  LDL.64 R84, [R1+0xb0] ;  /* 0x0000b00001547983 */ /* 0x000ee20000100a00 */
[----:B------:R-:W-:-:S03]  /*3130*/  ISETP.GT.AND P2, PT, R0, 0xa, PT ;  /* 0x0000000a0000780c */ /* 0x000fc60003f44270 */
[----:B------:R0:W2:Y:S01]  /*3140*/  @P3 LDG.E.U16 R68, [R56.64] ;  /* 0x0000000438443981 */ /* 0x0000a2000c1e1500 */
[-C--:B-----5:R-:W-:Y:S02]  /*3150*/  IADD3 R74, P0, R80, R2.reuse, RZ ;  /* 0x00000002504a7210 */ /* 0x0a0fe40007f1e0ff */
[----:B------:R-:W-:-:S03]  /*3160*/  IADD3 R80, P1, R156, R2, RZ ;  /* 0x000000029c507210 */ /* 0x000fc60007f3e0ff */
[--C-:B------:R-:W-:Y:S02]  /*3170*/  IMAD.X R75, R81, 0x1, R3.reuse, P0 ;  /* 0x00000001514b7824 */ /* 0x100fe400000e0603 */
[----:B------:R-:W-:Y:S02]  /*3180*/  IMAD.X R81, R157, 0x1, R3, P1 ;  /* 0x000000019d517824 */ /* 0x000fe400008e0603 */
[----:B------:R-:W5:Y:S01]  /*3190*/  LDL.64 R156, [R1+0xc8] ;  /* 0x0000c800019c7983 */ /* 0x000f620000100a00 */
[----:B0-----:R-:W-:-:S06]  /*31a0*/  PRMT R56, RZ, 0x7610, R56 ;  /* 0x00007610ff387816 */ /* 0x001fcc0000000038 */
[----:B------:R4:W5:Y:S02]  /*31b0*/  @P2 LDG.E.U16 R56, [R74.64] ;  /* 0x000000044a382981 */ /* 0x000964000c1e1500 */
[-C--:B----4-:R-:W-:Y:S02]  /*31c0*/  IADD3 R74, P0, R82, R2.reuse, RZ ;  /* 0x00000002524a7210 */ /* 0x090fe40007f1e0ff */
[----:B------:R-:W-:-:S03]  /*31d0*/  IADD3 R82, P1, R160, R2, RZ ;  /* 0x00000002a0527210 */ /* 0x000fc60007f3e0ff */
[--C-:B------:R-:W-:Y:S02]  /*31e0*/  IMAD.X R75, R83, 0x1, R3.reuse, P0 ;  /* 0x00000001534b7824 */ /* 0x100fe400000e0603 */
[----:B------:R-:W-:Y:S02]  /*31f0*/  IMAD.X R83, R161, 0x1, R3, P1 ;  /* 0x00000001a1537824 */ /* 0x000fe400008e0603 */
[----:B------:R-:W4:Y:S01]  /*3200*/  LDL.64 R160, [R1+0xd8] ;  /* 0x0000d80001a07983 */ /* 0x000f220000100a00 */
[----:B------:R-:W-:Y:S02]  /*3210*/  PRMT R67, RZ, 0x7610, R67 ;  /* 0x00007610ff437816 */ /* 0x000fe40000000043 */
[C---:B------:R-:W-:Y:S02]  /*3220*/  ISETP.GT.AND P3, PT, R0.reuse, 0xb, PT ;  /* 0x0000000b0000780c */ /* 0x040fe40003f64270 */
[----:B------:R-:W-:Y:S02]  /*3230*/  PRMT R54, RZ, 0x7610, R54 ;  /* 0x00007610ff367816 */ /* 0x000fe40000000036 */
[----:B------:R0:W4:Y:S01]  /*3240*/  @P2 LDG.E.U16 R67, [R78.64] ;  /* 0x000000044e432981 */ /* 0x000122000c1e1500 */
[----:B------:R-:W-:-:S08]  /*3250*/  ISETP.GT.AND P2, PT, R0, 0xc, PT ;  /* 0x0000000c0000780c */ /* 0x000fd00003f44270 */
[----:B------:R1:W4:Y:S01]  /*3260*/  @P3 LDG.E.U16 R54, [R74.64] ;  /* 0x000000044a363981 */ /* 0x000322000c1e1500 */
[----:B0-----:R-:W-:-:S06]  /*3270*/  PRMT R78, RZ, 0x7610, R78 ;  /* 0x00007610ff4e7816 */ /* 0x001fcc000000004e */
[----:B------:R0:W4:Y:S01]  /*3280*/  @P3 LDG.E.U16 R78, [R80.64] ;  /* 0x00000004504e3981 */ /* 0x000122000c1e1500 */
[----:B-1----:R-:W-:Y:S02]  /*3290*/  PRMT R75, RZ, 0x7610, R75 ;  /* 0x00007610ff4b7816 */ /* 0x002fe4000000004b */
[----:B------:R-:W-:Y:S02]  /*32a0*/  ISETP.GT.AND P3, PT, R0, 0xd, PT ;  /* 0x0000000d0000780c */ /* 0x000fe40003f64270 */
[----:B------:R-:W-:Y:S02]  /*32b0*/  PRMT R74, RZ, 0x7610, R74 ;  /* 0x00007610ff4a7816 */ /* 0x000fe4000000004a */
[----:B------:R3:W4:Y:S01]  /*32c0*/  @P2 LDG.E.U16 R75, [R82.64] ;  /* 0x00000004524b2981 */ /* 0x000722000c1e1500 */
[----:B0-----:R-:W-:-:S05]  /*32d0*/  IADD3 R80, P0, R158, R2, RZ ;  /* 0x000000029e507210 */ /* 0x001fca0007f1e0ff */
[----:B------:R-:W-:Y:S01]  /*32e0*/  IMAD.X R81, R159, 0x1, R3, P0 ;  /* 0x000000019f517824 */ /* 0x000fe200000e0603 */
[----:B------:R-:W-:Y:S01]  /*32f0*/  PRMT R70, RZ, 0x7610, R70 ;  /* 0x00007610ff467816 */ /* 0x000fe20000000046 */
[----:B------:R-:W4:Y:S04]  /*3300*/  LDL.64 R158, [R1+0xe0] ;  /* 0x0000e000019e7983 */ /* 0x000f280000100a00 */
[----:B------:R0:W4:Y:S01]  /*3310*/  @P2 LDG.E.U16 R74, [R80.64] ;  /* 0x00000004504a2981 */ /* 0x000122000c1e1500 */
[----:B------:R-:W-:Y:S02]  /*3320*/  PRMT R69, RZ, 0x7610, R69 ;  /* 0x00007610ff457816 */ /* 0x000fe40000000045 */
[----:B0-----:R-:W-:-:S05]  /*3330*/  IADD3 R80, P0, R162, R2, RZ ;  /* 0x00000002a2507210 */ /* 0x001fca0007f1e0ff */
[----:B------:R-:W-:Y:S01]  /*3340*/  IMAD.X R81, R163, 0x1, R3, P0 ;  /* 0x00000001a3517824 */ /* 0x000fe200000e0603 */
[----:B------:R-:W-:Y:S01]  /*3350*/  ISETP.GT.AND P2, PT, R0, 0xe, PT ;  /* 0x0000000e0000780c */ /* 0x000fe20003f44270 */
[----:B------:R-:W4:Y:S04]  /*3360*/  LDL.64 R162, [R1+0x100] ;  /* 0x0001000001a27983 */ /* 0x000f280000100a00 */
[----:B------:R5:W4:Y:S01]  /*3370*/  @P3 LDG.E.U16 R69, [R80.64] ;  /* 0x0000000450453981 */ /* 0x000b22000c1e1500 */
[----:B------:R-:W-:Y:S02]  /*3380*/  PRMT R63, RZ, 0x7610, R63 ;  /* 0x00007610ff3f7816 */ /* 0x000fe4000000003f */
[----:B---3--:R-:W-:-:S05]  /*3390*/  IADD3 R82, P1, R84, R2, RZ ;  /* 0x0000000254527210 */ /* 0x008fca0007f3e0ff */
[----:B------:R-:W-:Y:S02]  /*33a0*/  IMAD.X R83, R85, 0x1, R3, P1 ;  /* 0x0000000155537824 */ /* 0x000fe400008e0603 */
[----:B------:R-:W3:Y:S04]  /*33b0*/  LDL.64 R84, [R1+0xe8] ;  /* 0x0000e80001547983 */ /* 0x000ee80000100a00 */
[----:B------:R2:W3:Y:S02]  /*33c0*/  @P3 LDG.E.U16 R70, [R82.64] ;  /* 0x0000000452463981 */ /* 0x0004e4000c1e1500 */
[-C--:B--2---:R-:W-:Y:S02]  /*33d0*/  IADD3 R82, P1, R86, R2.reuse, RZ ;  /* 0x0000000256527210 */ /* 0x084fe40007f3e0ff */
[----:B-----5:R-:W-:-:S03]  /*33e0*/  IADD3 R80, P0, R156, R2, RZ ;  /* 0x000000029c507210 */ /* 0x020fc60007f1e0ff */
[--C-:B------:R-:W-:Y:S02]  /*33f0*/  IMAD.X R83, R87, 0x1, R3.reuse, P1 ;  /* 0x0000000157537824 */ /* 0x100fe400008e0603 */
[----:B------:R-:W2:Y:S01]  /*3400*/  LDL.64 R86, [R1+0xf8] ;  /* 0x0000f80001567983 */ /* 0x000ea20000100a00 */
[----:B------:R-:W-:-:S03]  /*3410*/  IMAD.X R81, R157, 0x1, R3, P0 ;  /* 0x000000019d517824 */ /* 0x000fc600000e0603 */
[----:B------:R-:W5:Y:S04]  /*3420*/  LDL.64 R156, [R1+0x108] ;  /* 0x00010800019c7983 */ /* 0x000f680000100a00 */
[----:B------:R4:W5:Y:S02]  /*3430*/  @P2 LDG.E.U16 R63, [R80.64] ;  /* 0x00000004503f2981 */ /* 0x000964000c1e1500 */
[----:B----4-:R-:W-:-:S05]  /*3440*/  IADD3 R80, P0, R160, R2, RZ ;  /* 0x00000002a0507210 */ /* 0x010fca0007f1e0ff */
[----:B------:R-:W-:Y:S02]  /*3450*/  IMAD.X R81, R161, 0x1, R3, P0 ;  /* 0x00000001a1517824 */ /* 0x000fe400000e0603 */
[----:B------:R-:W4:Y:S01]  /*3460*/  LDL.64 R160, [R1+0x110] ;  /* 0x0001100001a07983 */ /* 0x000f220000100a00 */
[----:B------:R-:W-:Y:S02]  /*3470*/  PRMT R64, RZ, 0x7610, R64 ;  /* 0x00007610ff407816 */ /* 0x000fe40000000040 */
[----:B------:R-:W-:-:S04]  /*3480*/  ISETP.GT.AND P3, PT, R0, 0xf, PT ;  /* 0x0000000f0000780c */ /* 0x000fc80003f64270 */
[----:B------:R0:W4:Y:S01]  /*3490*/  @P2 LDG.E.U16 R64, [R82.64] ;  /* 0x0000000452402981 */ /* 0x000122000c1e1500 */
[----:B------:R-:W-:Y:S02]  /*34a0*/  PRMT R58, RZ, 0x7610, R58 ;  /* 0x00007610ff3a7816 */ /* 0x000fe4000000003a */
[----:B------:R-:W-:Y:S02]  /*34b0*/  PRMT R57, RZ, 0x7610, R57 ;  /* 0x00007610ff397816 */ /* 0x000fe40000000039 */
[----:B0-----:R-:W-:-:S04]  /*34c0*/  IADD3 R82, P1, R170, R2, RZ ;  /* 0x00000002aa527210 */ /* 0x001fc80007f3e0ff */
[----:B------:R3:W4:Y:S01]  /*34d0*/  @P3 LDG.E.U16 R57, [R80.64] ;  /* 0x0000000450393981 */ /* 0x000722000c1e1500 */
[----:B------:R-:W-:Y:S01]  /*34e0*/  ISETP.GT.AND P2, PT, R0, 0x10, PT ;  /* 0x000000100000780c */ /* 0x000fe20003f44270 */
[----:B------:R-:W-:-:S05]  /*34f0*/  IMAD.X R83, R171, 0x1, R3, P1 ;  /* 0x00000001ab537824 */ /* 0x000fca00008e0603 */
[----:B------:R0:W4:Y:S01]  /*3500*/  @P3 LDG.E.U16 R58, [R82.64] ;  /* 0x00000004523a3981 */ /* 0x000122000c1e1500 */
[----:B------:R-:W-:Y:S02]  /*3510*/  ISETP.GT.AND P3, PT, R0, 0x11, PT ;  /* 0x000000110000780c */ /* 0x000fe40003f64270 */
[----:B------:R-:W-:Y:S02]  /*3520*/  PRMT R214, RZ, 0x7610, R214 ;  /* 0x00007610ffd67816 */ /* 0x000fe400000000d6 */
[----:B0-----:R-:W-:-:S05]  /*3530*/  IADD3 R82, P1, R158, R2, RZ ;  /* 0x000000029e527210 */ /* 0x001fca0007f3e0ff */
[----:B------:R-:W-:Y:S01]  /*3540*/  IMAD.X R83, R159, 0x1, R3, P1 ;  /* 0x000000019f537824 */ /* 0x000fe200008e0603 */
[----:B------:R-:W-:Y:S01]  /*3550*/  PRMT R79, RZ, 0x7610, R79 ;  /* 0x00007610ff4f7816 */ /* 0x000fe2000000004f */
[----:B------:R-:W4:Y:S04]  /*3560*/  LDL.64 R158, [R1+0x118] ;  /* 0x00011800019e7983 */ /* 0x000f280000100a00 */
[----:B------:R2:W4:Y:S01]  /*3570*/  @P2 LDG.E.U16 R214, [R82.64] ;  /* 0x0000000452d62981 */ /* 0x000522000c1e1500 */
[-C--:B---3--:R-:W-:Y:S02]  /*3580*/  IADD3 R80, P0, R84, R2.reuse, RZ ;  /* 0x0000000254507210 */ /* 0x088fe40007f1e0ff */
[----:B------:R-:W-:-:S03]  /*3590*/  IADD3 R84, P1, R168, R2, RZ ;  /* 0x00000002a8547210 */ /* 0x000fc60007f3e0ff */
[--C-:B------:R-:W-:Y:S02]  /*35a0*/  IMAD.X R81, R85, 0x1, R3.reuse, P0 ;  /* 0x0000000155517824 */ /* 0x100fe400000e0603 */
[----:B------:R-:W-:-:S05]  /*35b0*/  IMAD.X R85, R169, 0x1, R3, P1 ;  /* 0x00000001a9557824 */ /* 0x000fca00008e0603 */
[----:B------:R5:W3:Y:S01]  /*35c0*/  @P3 LDG.E.U16 R79, [R84.64] ;  /* 0x00000004544f3981 */ /* 0x000ae2000c1e1500 */
[----:B--2---:R-:W-:-:S05]  /*35d0*/  IADD3 R82, P0, R86, R2, RZ ;  /* 0x0000000256527210 */ /* 0x004fca0007f1e0ff */
[----:B------:R-:W-:Y:S01]  /*35e0*/  IMAD.X R83, R87, 0x1, R3, P0 ;  /* 0x0000000157537824 */ /* 0x000fe200000e0603 */
[----:B-----5:R-:W-:-:S05]  /*35f0*/  IADD3 R84, P0, R156, R2, RZ ;  /* 0x000000029c547210 */ /* 0x020fca0007f1e0ff */
[----:B------:R-:W-:Y:S02]  /*3600*/  IMAD.X R85, R157, 0x1, R3, P0 ;  /* 0x000000019d557824 */ /* 0x000fe400000e0603 */
[----:B------:R-:W2:Y:S01]  /*3610*/  LDL.64 R156, [R1+0x128] ;  /* 0x00012800019c7983 */ /* 0x000ea20000100a00 */
[----:B------:R-:W-:-:S05]  /*3620*/  IADD3 R86, P1, R162, R2, RZ ;  /* 0x00000002a2567210 */ /* 0x000fca0007f3e0ff */
[----:B------:R-:W-:Y:S02]  /*3630*/  IMAD.X R87, R163, 0x1, R3, P1 ;  /* 0x00000001a3577824 */ /* 0x000fe400008e0603 */
[----:B------:R-:W5:Y:S01]  /*3640*/  LDL.64 R162, [R1+0x130] ;  /* 0x0001300001a27983 */ /* 0x000f620000100a00 */
[----:B----4-:R-:W-:-:S05]  /*3650*/  IADD3 R168, P1, R160, R2, RZ ;  /* 0x00000002a0a87210 */ /* 0x010fca0007f3e0ff */
[----:B------:R-:W-:Y:S02]  /*3660*/  IMAD.X R169, R161, 0x1, R3, P1 ;  /* 0x00000001a1a97824 */ /* 0x000fe400008e0603 */
[----:B------:R-:W4:Y:S01]  /*3670*/  LDL.64 R160, [R1+0x138] ;  /* 0x0001380001a07983 */ /* 0x000f220000100a00 */
[----:B------:R-:W-:-:S06]  /*3680*/  PRMT R216, RZ, 0x7610, R216 ;  /* 0x00007610ffd87816 */ /* 0x000fcc00000000d8 */
[----:B------:R0:W3:Y:S01]  /*3690*/  @P2 LDG.E.U16 R216, [R80.64] ;  /* 0x0000000450d82981 */ /* 0x0000e2000c1e1500 */
[----:B------:R-:W-:Y:S02]  /*36a0*/  ISETP.GT.AND P2, PT, R0, 0x12, PT ;  /* 0x000000120000780c */ /* 0x000fe40003f44270 */
[----:B0-----:R-:W-:Y:S02]  /*36b0*/  PRMT R81, RZ, 0x7610, R81 ;  /* 0x00007610ff517816 */ /* 0x001fe40000000051 */
[----:B------:R-:W-:-:S09]  /*36c0*/  PRMT R80, RZ, 0x7610, R80 ;  /* 0x00007610ff507816 */ /* 0x000fd20000000050 */
[----:B------:R0:W3:Y:S04]  /*36d0*/  @P2 LDG.E.U16 R81, [R86.64] ;  /* 0x0000000456512981 */ /* 0x0000e8000c1e1500 */
[----:B------:R1:W3:Y:S01]  /*36e0*/  @P3 LDG.E.U16 R80, [R82.64] ;  /* 0x0000000452503981 */ /* 0x0002e2000c1e1500 */
[----:B0-----:R-:W-:Y:S02]  /*36f0*/  IADD3 R86, P0, R158, R2, RZ ;  /* 0x000000029e567210 */ /* 0x001fe40007f1e0ff */
[----:B-1----:R-:W-:-:S03]  /*3700*/  PRMT R82, RZ, 0x7610, R82 ;  /* 0x00007610ff527816 */ /* 0x002fc60000000052 */
[----:B------:R-:W-:Y:S02]  /*3710*/  IMAD.X R87, R159, 0x1, R3, P0 ;  /* 0x000000019f577824 */ /* 0x000fe400000e0603 */
[----:B------:R-:W3:Y:S01]  /*3720*/  LDL.64 R158, [R1+0x140] ;  /* 0x00014000019e7983 */ /* 0x000ee20000100a00 */
[----:B------:R-:W-:-:S03]  /*3730*/  ISETP.GT.AND P3, PT, R0, 0x13, PT ;  /* 0x000000130000780c */ /* 0x000fc60003f64270 */
[----:B------:R0:W3:Y:S01]  /*3740*/  @P2 LDG.E.U16 R82, [R84.64] ;  /* 0x0000000454522981 */ /* 0x0000e2000c1e1500 */
[----:B------:R-:W-:Y:S02]  /*3750*/  PRMT R83, RZ, 0x7610, R83 ;  /* 0x00007610ff537816 */ /* 0x000fe40000000053 */
[----:B------:R-:W-:Y:S02]  /*3760*/  IADD3 R172, P1, R174, R2, RZ ;  /* 0x00000002aeac7210 */ /* 0x000fe40007f3e0ff */
[----:B------:R-:W-:-:S03]  /*3770*/  ISETP.GT.AND P4, PT, R0, 0x14, PT ;  /* 0x000000140000780c */ /* 0x000fc60003f84270 */
[----:B------:R-:W-:Y:S02]  /*3780*/  IMAD.X R173, R175, 0x1, R3, P1 ;  /* 0x00000001afad7824 */ /* 0x000fe400008e0603 */
[----:B------:R5:W3:Y:S01]  /*3790*/  @P3 LDG.E.U16 R83, [R168.64] ;  /* 0x00000004a8533981 */ /* 0x000ae2000c1e1500 */
[----:B0-----:R-:W-:-:S07]  /*37a0*/  PRMT R85, RZ, 0x7610, R85 ;  /* 0x00007610ff557816 */ /* 0x001fce0000000055 */
[----:B------:R4:W3:Y:S01]  /*37b0*/  @P4 LDG.E.U16 R85, [R172.64] ;  /* 0x00000004ac554981 */ /* 0x0008e2000c1e1500 */
[----:B--2---:R-:W-:-:S05]  /*37c0*/  IADD3 R170, P2, R156, R2, RZ ;  /* 0x000000029caa7210 */ /* 0x004fca0007f5e0ff */
[----:B------:R-:W-:Y:S02]  /*37d0*/  IMAD.X R171, R157, 0x1, R3, P2 ;  /* 0x000000019dab7824 */ /* 0x000fe400010e0603 */
[----:B------:R-:W2:Y:S01]  /*37e0*/  LDL.64 R156, [R1+0x148] ;  /* 0x00014800019c7983 */ /* 0x000ea20000100a00 */
[----:B-----5:R-:W-:-:S05]  /*37f0*/  IADD3 R168, P1, R162, R2, RZ ;  /* 0x00000002a2a87210 */ /* 0x020fca0007f3e0ff */
[----:B------:R-:W-:Y:S02]  /*3800*/  IMAD.X R169, R163, 0x1, R3, P1 ;  /* 0x00000001a3a97824 */ /* 0x000fe400008e0603 */
[----:B------:R-:W5:Y:S01]  /*3810*/  LDL.64 R162, [R1+0x150] ;  /* 0x0001500001a27983 */ /* 0x000f620000100a00 */
[----:B----4-:R-:W-:-:S05]  /*3820*/  IADD3 R172, P2, R160, R2, RZ ;  /* 0x00000002a0ac7210 */ /* 0x010fca0007f5e0ff */
[----:B------:R-:W-:Y:S02]  /*3830*/  IMAD.X R173, R161, 0x1, R3, P2 ;  /* 0x00000001a1ad7824 */ /* 0x000fe400010e0603 */
[----:B------:R-:W4:Y:S01]  /*3840*/  LDL.64 R160, [R1+0x158] ;  /* 0x0001580001a07983 */ /* 0x000f220000100a00 */
[----:B------:R-:W-:Y:S02]  /*3850*/  PRMT R84, RZ, 0x7610, R84 ;  /* 0x00007610ff547816 */ /* 0x000fe40000000054 */
[----:B------:R-:W-:-:S04]  /*3860*/  ISETP.GT.AND P0, PT, R0, 0x15, PT ;  /* 0x000000150000780c */ /* 0x000fc80003f04270 */
[----:B------:R0:W4:Y:S02]  /*3870*/  @P3 LDG.E.U16 R84, [R86.64] ;  /* 0x0000000456543981 */ /* 0x000124000c1e1500 */
[----:B0-----:R-:W-:Y:S02]  /*3880*/  PRMT R86, RZ, 0x7610, R86 ;  /* 0x00007610ff567816 */ /* 0x001fe40000000056 */
[----:B------:R-:W-:-:S04]  /*3890*/  PRMT R87, RZ, 0x7610, R87 ;  /* 0x00007610ff577816 */ /* 0x000fc80000000057 */
[----:B------:R3:W4:Y:S04]  /*38a0*/  @P4 LDG.E.U16 R86, [R170.64] ;  /* 0x00000004aa564981 */ /* 0x000728000c1e1500 */
[----:B------:R0:W4:Y:S01]  /*38b0*/  @P0 LDG.E.U16 R87, [R168.64] ;  /* 0x00000004a8570981 */ /* 0x000122000c1e1500 */
[----:B---3--:R-:W-:Y:S02]  /*38c0*/  IADD3 R170, P1, R158, R2, RZ ;  /* 0x000000029eaa7210 */ /* 0x008fe40007f3e0ff */
[----:B0-----:R-:W-:-:S03]  /*38d0*/  PRMT R168, RZ, 0x7610, R168 ;  /* 0x00007610ffa87816 */ /* 0x001fc600000000a8 */
[----:B------:R-:W-:Y:S02]  /*38e0*/  IMAD.X R171, R159, 0x1, R3, P1 ;  /* 0x000000019fab7824 */ /* 0x000fe400008e0603 */
[----:B------:R-:W3:Y:S04]  /*38f0*/  LDL.64 R158, [R1+0x160] ;  /* 0x00016000019e7983 */ /* 0x000ee80000100a00 */
[----:B------:R5:W3:Y:S01]  /*3900*/  @P0 LDG.E.U16 R168, [R172.64] ;  /* 0x00000004aca80981 */ /* 0x000ae2000c1e1500 */
[----:B------:R-:W-:Y:S02]  /*3910*/  ISETP.GT.AND P3, PT, R0, 0x16, PT ;  /* 0x000000160000780c */ /* 0x000fe40003f64270 */
[----:B------:R-:W-:-:S11]  /*3920*/  PRMT R169, RZ, 0x7610, R169 ;  /* 0x00007610ffa97816 */ /* 0x000fd600000000a9 */
[----:B------:R0:W3:Y:S02]  /*3930*/  @P3 LDG.E.U16 R169, [R170.64] ;  /* 0x00000004aaa93981 */ /* 0x0000e4000c1e1500 */
[----:B0-----:R-:W-:Y:S02]  /*3940*/  PRMT R170, RZ, 0x7610, R170 ;  /* 0x00007610ffaa7816 */ /* 0x001fe400000000aa */
[----:B--2---:R-:W-:-:S05]  /*3950*/  IADD3 R174, P0, R156, R2, RZ ;  /* 0x000000029cae7210 */ /* 0x004fca0007f1e0ff */
[----:B------:R-:W-:Y:S02]  /*3960*/  IMAD.X R175, R157, 0x1, R3, P0 ;  /* 0x000000019daf7824 */ /* 0x000fe400000e0603 */
[----:B------:R-:W2:Y:S01]  /*3970*/  LDL.64 R156, [R1+0x168] ;  /* 0x00016800019c7983 */ /* 0x000ea20000100a00 */
[----:B-----5:R-:W-:-:S03]  /*3980*/  IADD3 R172, P0, R162, R2, RZ ;  /* 0x00000002a2ac7210 */ /* 0x020fc60007f1e0ff */
[----:B------:R4:W5:Y:S02]  /*3990*/  @P3 LDG.E.U16 R170, [R174.64] ;  /* 0x00000004aeaa3981 */ /* 0x000964000c1e1500 */
[----:B------:R-:W-:Y:S02]  /*39a0*/  IMAD.X R173, R163, 0x1, R3, P0 ;  /* 0x00000001a3ad7824 */ /* 0x000fe400000e0603 */
[----:B------:R-:W5:Y:S01]  /*39b0*/  LDL.64 R162, [R1+0x170] ;  /* 0x0001700001a27983 */ /* 0x000f620000100a00 */
[----:B----4-:R-:W-:-:S05]  /*39c0*/  IADD3 R174, P0, R160, R2, RZ ;  /* 0x00000002a0ae7210 */ /* 0x010fca0007f1e0ff */
[----:B------:R-:W-:Y:S02]  /*39d0*/  IMAD.X R175, R161, 0x1, R3, P0 ;  /* 0x00000001a1af7824 */ /* 0x000fe400000e0603 */
[----:B------:R-:W4:Y:S01]  /*39e0*/  LDL.64 R160, [R1+0x178] ;  /* 0x0001780001a07983 */ /* 0x000f220000100a00 */
[----:B------:R-:W-:Y:S02]  /*39f0*/  ISETP.GT.AND P1, PT, R0, 0x17, PT ;  /* 0x000000170000780c */ /* 0x000fe40003f24270 */
[----:B------:R-:W-:-:S11]  /*3a00*/  PRMT R171, RZ, 0x7610, R171 ;  /* 0x00007610ffab7816 */ /* 0x000fd600000000ab */
[----:B------:R0:W4:Y:S02]  /*3a10*/  @P1 LDG.E.U16 R171, [R172.64] ;  /* 0x00000004acab1981 */ /* 0x000124000c1e1500 */
[----:B0-----:R-:W-:-:S06]  /*3a20*/  PRMT R172, RZ, 0x7610, R172 ;  /* 0x00007610ffac7816 */ /* 0x001fcc00000000ac */
[----:B------:R3:W4:Y:S01]  /*3a30*/  @P1 LDG.E.U16 R172, [R174.64] ;  /* 0x00000004aeac1981 */ /* 0x000722000c1e1500 */
[----:B------:R-:W-:Y:S02]  /*3a40*/  ISETP.GT.AND P1, PT, R0, 0x18, PT ;  /* 0x000000180000780c */ /* 0x000fe40003f24270 */
[----:B------:R-:W-:Y:S02]  /*3a50*/  PRMT R218, RZ, 0x7610, R218 ;  /* 0x00007610ffda7816 */ /* 0x000fe400000000da */
[----:B---3--:R-:W-:-:S05]  /*3a60*/  IADD3 R174, P0, R158, R2, RZ ;  /* 0x000000029eae7210 */ /* 0x008fca0007f1e0ff */
[----:B------:R-:W-:Y:S02]  /*3a70*/  IMAD.X R175, R159, 0x1, R3, P0 ;  /* 0x000000019faf7824 */ /* 0x000fe400000e0603 */
[----:B------:R-:W3:Y:S04]  /*3a80*/  LDL.64 R158, [R1+0x180] ;  /* 0x00018000019e7983 */ /* 0x000ee80000100a00 */
[----:B------:R2:W3:Y:S01]  /*3a90*/  @P1 LDG.E.U16 R218, [R174.64] ;  /* 0x00000004aeda1981 */ /* 0x0004e2000c1e1500 */
[----:B------:R-:W-:Y:S02]  /*3aa0*/  PRMT R220, RZ, 0x7610, R220 ;  /* 0x00007610ffdc7816 */ /* 0x000fe400000000dc */
[----:B--2---:R-:W-:-:S05]  /*3ab0*/  IADD3 R174, P0, R156, R2, RZ ;  /* 0x000000029cae7210 */ /* 0x004fca0007f1e0ff */
[----:B------:R-:W-:Y:S02]  /*3ac0*/  IMAD.X R175, R157, 0x1, R3, P0 ;  /* 0x000000019daf7824 */ /* 0x000fe400000e0603 */
[----:B------:R-:W2:Y:S04]  /*3ad0*/  LDL.64 R156, [R1+0x188] ;  /* 0x00018800019c7983 */ /* 0x000ea80000100a00 */
[----:B------:R5:W2:Y:S02]  /*3ae0*/  @P1 LDG.E.U16 R220, [R174.64] ;  /* 0x00000004aedc1981 */ /* 0x000aa4000c1e1500 */
[----:B-----5:R-:W-:-:S05]  /*3af0*/  IADD3 R174, P0, R162, R2, RZ ;  /* 0x00000002a2ae7210 */ /* 0x020fca0007f1e0ff */
        /* <DEDUP_REMOVED lines=11> */
[----:B---3--:R-:W-:Y:S02]  /*3bb0*/  IADD3 R176, P0, R158, R2, RZ ;  /* 0x000000029eb07210 */ /* 0x008fe40007f1e0ff */
[----:B------:R-:W-:-:S03]  /*3bc0*/  PRMT R175, RZ, 0x7610, R175 ;  /* 0x00007610ffaf7816 */ /* 0x000fc600000000af */
[----:B------:R-:W-:Y:S02]  /*3bd0*/  IMAD.X R177, R159, 0x1, R3, P0 ;  /* 0x000000019fb17824 */ /* 0x000fe400000e0603 */
[----:B------:R-:W3:Y:S04]  /*3be0*/  LDL.64 R158, [R1+0x1a0] ;  /* 0x0001a000019e7983 */ /* 0x000ee80000100a00 */
[----:B------:R0:W3:Y:S02]  /*3bf0*/  @P1 LDG.E.U16 R175, [R176.64] ;  /* 0x00000004b0af1981 */ /* 0x0000e4000c1e1500 */
[----:B0-----:R-:W-:Y:S02]  /*3c00*/  PRMT R176, RZ, 0x7610, R176 ;  /* 0x00007610ffb07816 */ /* 0x001fe400000000b0 */
[----:B------:R-:W-:-:S02]  /*3c10*/  PRMT R177, RZ, 0x7610, R177 ;  /* 0x00007610ffb17816 */ /* 0x000fc400000000b1 */
[----:B--2---:R-:W-:-:S05]  /*3c20*/  IADD3 R178, P0, R156, R2, RZ ;  /* 0x000000029cb27210 */ /* 0x004fca0007f1e0ff */
[----:B------:R-:W-:Y:S02]  /*3c30*/  IMAD.X R179, R157, 0x1, R3, P0 ;  /* 0x000000019db37824 */ /* 0x000fe400000e0603 */
[----:B------:R-:W2:Y:S04]  /*3c40*/  LDL.64 R156, [R1+0x1a8] ;  /* 0x0001a800019c7983 */ /* 0x000ea80000100a00 */
[----:B------:R5:W2:Y:S01]  /*3c50*/  @P1 LDG.E.U16 R176, [R178.64] ;  /* 0x00000004b2b01981 */ /* 0x000aa2000c1e1500 */
[----:B------:R-:W-:Y:S02]  /*3c60*/  ISETP.GT.AND P1, PT, R0, 0x1b, PT ;  /* 0x0000001b0000780c */ /* 0x000fe40003f24270 */
[----:B-----5:R-:W-:-:S05]  /*3c70*/  IADD3 R178, P0, R162, R2, RZ ;  /* 0x00000002a2b27210 */ /* 0x020fca0007f1e0ff */
[----:B------:R-:W-:Y:S02]  /*3c80*/  IMAD.X R179, R163, 0x1, R3, P0 ;  /* 0x00000001a3b37824 */ /* 0x000fe400000e0603 */
[----:B------:R-:W5:Y:S04]  /*3c90*/  LDL.64 R162, [R1+0x1b8] ;  /* 0x0001b80001a27983 */ /* 0x000f680000100a00 */
[----:B------:R4:W5:Y:S02]  /*3ca0*/  @P1 LDG.E.U16 R177, [R178.64] ;  /* 0x00000004b2b11981 */ /* 0x000964000c1e1500 */
[----:B----4-:R-:W-:-:S05]  /*3cb0*/  IADD3 R178, P0, R160, R2, RZ ;  /* 0x00000002a0b27210 */ /* 0x010fca0007f1e0ff */
[----:B------:R-:W-:Y:S02]  /*3cc0*/  IMAD.X R179, R161, 0x1, R3, P0 ;  /* 0x00000001a1b37824 */ /* 0x000fe400000e0603 */
[----:B------:R-:W4:Y:S01]  /*3cd0*/  LDL.64 R160, [R1+0x1b0] ;  /* 0x0001b00001a07983 */ /* 0x000f220000100a00 */
[----:B------:R-:W-:-:S06]  /*3ce0*/  PRMT R180, RZ, 0x7610, R180 ;  /* 0x00007610ffb47816 */ /* 0x000fcc00000000b4 */
[----:B------:R3:W5:Y:S01]  /*3cf0*/  @P1 LDG.E.U16 R180, [R178.64] ;  /* 0x00000004b2b41981 */ /* 0x000762000c1e1500 */
[----:B------:R-:W-:Y:S02]  /*3d00*/  ISETP.GT.AND P1, PT, R0, 0x1c, PT ;  /* 0x0000001c0000780c */ /* 0x000fe40003f24270 */
[----:B------:R-:W-:Y:S02]  /*3d10*/  PRMT R181, RZ, 0x7610, R181 ;  /* 0x00007610ffb57816 */ /* 0x000fe400000000b5 */
[----:B---3--:R-:W-:-:S05]  /*3d20*/  IADD3 R178, P0, R158, R2, RZ ;  /* 0x000000029eb27210 */ /* 0x008fca0007f1e0ff */
[----:B------:R-:W-:Y:S01]  /*3d30*/  IMAD.X R179, R159, 0x1, R3, P0 ;  /* 0x000000019fb37824 */ /* 0x000fe200000e0603 */
[----:B------:R-:W-:Y:S01]  /*3d40*/  PRMT R182, RZ, 0x7610, R182 ;  /* 0x00007610ffb67816 */ /* 0x000fe200000000b6 */
[----:B------:R-:W3:Y:S04]  /*3d50*/  LDL.64 R158, [R1+0x1c8] ;  /* 0x0001c800019e7983 */ /* 0x000ee80000100a00 */
[----:B------:R2:W3:Y:S01]  /*3d60*/  @P1 LDG.E.U16 R181, [R178.64] ;  /* 0x00000004b2b51981 */ /* 0x0004e2000c1e1500 */
[----:B------:R-:W-:Y:S02]  /*3d70*/  PRMT R183, RZ, 0x7610, R183 ;  /* 0x00007610ffb77816 */ /* 0x000fe400000000b7 */
[----:B--2---:R-:W-:-:S05]  /*3d80*/  IADD3 R178, P0, R156, R2, RZ ;  /* 0x000000029cb27210 */ /* 0x004fca0007f1e0ff */
[----:B------:R-:W-:Y:S02]  /*3d90*/  IMAD.X R179, R157, 0x1, R3, P0 ;  /* 0x000000019db37824 */ /* 0x000fe400000e0603 */
[----:B------:R-:W2:Y:S04]  /*3da0*/  LDL.64 R156, [R1+0x1c0] ;  /* 0x0001c000019c7983 */ /* 0x000ea80000100a00 */
[----:B------:R4:W3:Y:S01]  /*3db0*/  @P1 LDG.E.U16 R182, [R178.64] ;  /* 0x00000004b2b61981 */ /* 0x0008e2000c1e1500 */
[----:B------:R-:W-:Y:S02]  /*3dc0*/  ISETP.GT.AND P1, PT, R0, 0x1d, PT ;  /* 0x0000001d0000780c */ /* 0x000fe40003f24270 */
[----:B----4-:R-:W-:-:S05]  /*3dd0*/  IADD3 R178, P0, R160, R2, RZ ;  /* 0x00000002a0b27210 */ /* 0x010fca0007f1e0ff */
[----:B------:R-:W-:Y:S02]  /*3de0*/  IMAD.X R179, R161, 0x1, R3, P0 ;  /* 0x00000001a1b37824 */ /* 0x000fe400000e0603 */
[----:B------:R-:W4:Y:S04]  /*3df0*/  LDL.64 R160, [R1+0x1d0] ;  /* 0x0001d00001a07983 */ /* 0x000f280000100a00 */
[----:B------:R5:W4:Y:S02]  /*3e00*/  @P1 LDG.E.U16 R183, [R178.64] ;  /* 0x00000004b2b71981 */ /* 0x000b24000c1e1500 */
[----:B-----5:R-:W-:-:S05]  /*3e10*/  IADD3 R178, P0, R162, R2, RZ ;  /* 0x00000002a2b27210 */ /* 0x020fca0007f1e0ff */
[----:B------:R-:W-:Y:S02]  /*3e20*/  IMAD.X R179, R163, 0x1, R3, P0 ;  /* 0x00000001a3b37824 */ /* 0x000fe400000e0603 */
[----:B------:R-:W5:Y:S01]  /*3e30*/  LDL.64 R162, [R1+0x1d8] ;  /* 0x0001d80001a27983 */ /* 0x000f620000100a00 */
[----:B------:R-:W-:-:S06]  /*3e40*/  PRMT R225, RZ, 0x7610, R225 ;  /* 0x00007610ffe17816 */ /* 0x000fcc00000000e1 */
[----:B------:R2:W5:Y:S01]  /*3e50*/  @P1 LDG.E.U16 R225, [R178.64] ;  /* 0x00000004b2e11981 */ /* 0x000562000c1e1500 */
[----:B------:R-:W-:Y:S02]  /*3e60*/  ISETP.GT.AND P1, PT, R0, 0x1e, PT ;  /* 0x0000001e0000780c */ /* 0x000fe40003f24270 */
[----:B------:R-:W-:Y:S02]  /*3e70*/  PRMT R226, RZ, 0x7610, R226 ;  /* 0x00007610ffe27816 */ /* 0x000fe400000000e2 */
[----:B------:R-:W-:Y:S02]  /*3e80*/  PRMT R227, RZ, 0x7610, R227 ;  /* 0x00007610ffe37816 */ /* 0x000fe400000000e3 */
[----:B------:R-:W-:Y:S02]  /*3e90*/  PRMT R229, RZ, 0x7610, R229 ;  /* 0x00007610ffe57816 */ /* 0x000fe400000000e5 */
[----:B------:R-:W-:Y:S01]  /*3ea0*/  PRMT R230, RZ, 0x7610, R230 ;  /* 0x00007610ffe67816 */ /* 0x000fe200000000e6 */
[----:B------:R-:W0:Y:S01]  /*3eb0*/  S2R R193, SR_TID.X ;  /* 0x0000000000c17919 */ /* 0x000e220000002100 */
[----:B------:R-:W-:-:S02]  /*3ec0*/  PRMT R231, RZ, 0x7610, R231 ;  /* 0x00007610ffe77816 */ /* 0x000fc400000000e7 */
[----:B0-----:R-:W-:-:S04]  /*3ed0*/  LOP3.LUT R193, R193, 0x1f, RZ, 0xc0, !PT ;  /* 0x0000001fc1c17812 */ /* 0x001fc800078ec0ff */
[----:B------:R-:W-:Y:S02]  /*3ee0*/  ISETP.GE.AND P2, PT, R193, R0, PT ;  /* 0x00000000c100720c */ /* 0x000fe40003f46270 */
[----:B------:R-:W-:Y:S02]  /*3ef0*/  PRMT R232, RZ, 0x7610, R232 ;  /* 0x00007610ffe87816 */ /* 0x000fe400000000e8 */
[----:B------:R-:W-:Y:S02]  /*3f00*/  PRMT R233, RZ, 0x7610, R233 ;  /* 0x00007610ffe97816 */ /* 0x000fe400000000e9 */
[----:B------:R-:W-:Y:S02]  /*3f10*/  PRMT R234, RZ, 0x7610, R234 ;  /* 0x00007610ffea7816 */ /* 0x000fe400000000ea */
[----:B--2---:R-:W-:-:S05]  /*3f20*/  IADD3 R178, P0, R156, R2, RZ ;  /* 0x000000029cb27210 */ /* 0x004fca0007f1e0ff */
[----:B------:R-:W-:Y:S02]  /*3f30*/  IMAD.X R179, R157, 0x1, R3, P0 ;  /* 0x000000019db37824 */ /* 0x000fe400000e0603 */
[----:B------:R-:W2:Y:S04]  /*3f40*/  LDL.LU.64 R156, [R1+0x210] ;  /* 0x00021000019c7983 */ /* 0x000ea80000300a00 */
[----:B------:R3:W2:Y:S02]  /*3f50*/  @P1 LDG.E.U16 R226, [R178.64] ;  /* 0x00000004b2e21981 */ /* 0x0006a4000c1e1500 */
[----:B---3--:R-:W-:-:S05]  /*3f60*/  IADD3 R178, P0, R158, R2, RZ ;  /* 0x000000029eb27210 */ /* 0x008fca0007f1e0ff */
[----:B------:R-:W-:Y:S02]  /*3f70*/  IMAD.X R179, R159, 0x1, R3, P0 ;  /* 0x000000019fb37824 */ /* 0x000fe400000e0603 */
[----:B------:R-:W3:Y:S04]  /*3f80*/  LDL.LU.64 R158, [R1+0x208] ;  /* 0x00020800019e7983 */ /* 0x000ee80000300a00 */
[----:B------:R4:W2:Y:S01]  /*3f90*/  @P1 LDG.E.U16 R227, [R178.64] ;  /* 0x00000004b2e31981 */ /* 0x0008a2000c1e1500 */
[----:B------:R-:W-:Y:S02]  /*3fa0*/  ISETP.GT.AND P1, PT, R0, 0x1f, PT ;  /* 0x0000001f0000780c */ /* 0x000fe40003f24270 */
[----:B----4-:R-:W-:-:S05]  /*3fb0*/  IADD3 R178, P0, R160, R2, RZ ;  /* 0x00000002a0b27210 */ /* 0x010fca0007f1e0ff */
[----:B------:R-:W-:Y:S02]  /*3fc0*/  IMAD.X R179, R161, 0x1, R3, P0 ;  /* 0x00000001a1b37824 */ /* 0x000fe400000e0603 */
[----:B------:R-:W4:Y:S04]  /*3fd0*/  LDL.LU.64 R160, [R1+0x200] ;  /* 0x0002000001a07983 */ /* 0x000f280000300a00 */
[----:B------:R5:W2:Y:S02]  /*3fe0*/  @P1 LDG.E.U16 R229, [R178.64] ;  /* 0x00000004b2e51981 */ /* 0x000aa4000c1e1500 */
[----:B-----5:R-:W-:-:S05]  /*3ff0*/  IADD3 R178, P0, R162, R2, RZ ;  /* 0x00000002a2b27210 */ /* 0x020fca0007f1e0ff */
[----:B------:R-:W-:Y:S02]  /*4000*/  IMAD.X R179, R163, 0x1, R3, P0 ;  /* 0x00000001a3b37824 */ /* 0x000fe400000e0603 */
[----:B------:R-:W4:Y:S04]  /*4010*/  LDL.LU.64 R162, [R1+0x1f8] ;  /* 0x0001f80001a27983 */ /* 0x000f280000300a00 */
[----:B------:R0:W5:Y:S04]  /*4020*/  @P1 LDG.E.U16 R230, [R178.64] ;  /* 0x00000004b2e61981 */ /* 0x000168000c1e1500 */
[----:B------:R-:W-:Y:S01]  /*4030*/  BAR.SYNC.DEFER_BLOCKING 0x0 ;  /* 0x0000000000007b1d */ /* 0x000fe20000010000 */
[----:B0-----:R-:W-:-:S02]  /*4040*/  IMAD R179, R193, c[0x0][0x18c], RZ ;  /* 0x00006300c1b37a24 */ /* 0x001fc400078e02ff */
[----:B------:R-:W-:Y:S02]  /*4050*/  IMAD.MOV.U32 R193, RZ, RZ, R192 ;  /* 0x000000ffffc17224 */ /* 0x000fe400078e00c0 */
[----:B------:R-:W-:Y:S02]  /*4060*/  IMAD.MOV.U32 R192, RZ, RZ, R194 ;  /* 0x000000ffffc07224 */ /* 0x000fe400078e00c2 */
[----:B------:R-:W0:Y:S04]  /*4070*/  S2R R194, SR_TID.X ;  /* 0x0000000000c27919 */ /* 0x000e280000002100 */
[----:B------:R1:W-:Y:S02]  /*4080*/  STS.U16 [R185+0x1000], R210 ;  /* 0x001000d2b9007388 */ /* 0x0003e40000000400 */
[----:B-1----:R-:W-:-:S02]  /*4090*/  IMAD.MOV.U32 R210, RZ, RZ, R219 ;  /* 0x000000ffffd27224 */ /* 0x002fc400078e00db */
[----:B------:R-:W2:Y:S01]  /*40a0*/  LDL.LU R219, [R1+0x1e0] ;  /* 0x0001e00001db7983 */ /* 0x000ea20000300800 */
[----:B------:R-:W-:-:S05]  /*40b0*/  IMAD.WIDE R178, R179, 0x2, R192 ;  /* 0x00000002b3b27825 */ /* 0x000fca00078e02c0 */
[----:B------:R1:W2:Y:S04]  /*40c0*/  @!P2 LDG.E.U16 R231, [R178.64] ;  /* 0x00000004b2e7a981 */ /* 0x0002a8000c1e1500 */
[----:B-1----:R-:W1:Y:S01]  /*40d0*/  S2R R178, SR_TID.X ;  /* 0x0000000000b27919 */ /* 0x002e620000002100 */
[----:B0-----:R-:W-:-:S05]  /*40e0*/  LOP3.LUT R194, R194, 0x1f, RZ, 0xc0, !PT ;  /* 0x0000001fc2c27812 */ /* 0x001fca00078ec0ff */
[----:B------:R-:W-:Y:S02]  /*40f0*/  IMAD R179, R194, c[0x0][0x18c], RZ ;  /* 0x00006300c2b37a24 */ /* 0x000fe400078e02ff */
[----:B------:R-:W-:Y:S01]  /*4100*/  IMAD.MOV.U32 R194, RZ, RZ, R196 ;  /* 0x000000ffffc27224 */ /* 0x000fe200078e00c4 */
[----:B-1----:R-:W-:-:S03]  /*4110*/  LOP3.LUT R196, R178, 0x1f, RZ, 0xc0, !PT ;  /* 0x0000001fb2c47812 */ /* 0x002fc600078ec0ff */
[----:B------:R-:W-:-:S05]  /*4120*/  IMAD.WIDE R178, R179, 0x2, R194 ;  /* 0x00000002b3b27825 */ /* 0x000fca00078e02c2 */
[----:B------:R0:W3:Y:S04]  /*4130*/  @!P2 LDG.E.U16 R232, [R178.64] ;  /* 0x00000004b2e8a981 */ /* 0x0000e8000c1e1500 */
[----:B0-----:R-:W0:Y:S01]  /*4140*/  S2R R178, SR_TID.X ;  /* 0x0000000000b27919 */ /* 0x001e220000002100 */
[----:B------:R-:W-:Y:S02]  /*4150*/  IMAD R179, R196, c[0x0][0x18c], RZ ;  /* 0x00006300c4b37a24 */ /* 0x000fe400078e02ff */
[----:B------:R-:W-:Y:S01]  /*4160*/  IMAD.MOV.U32 R196, RZ, RZ, R198 ;  /* 0x000000ffffc47224 */ /* 0x000fe200078e00c6 */
[----:B0-----:R-:W-:-:S03]  /*4170*/  LOP3.LUT R198, R178, 0x1f, RZ, 0xc0, !PT ;  /* 0x0000001fb2c67812 */ /* 0x001fc600078ec0ff */
        /* <DEDUP_REMOVED lines=11> */
[----:B------:R-:W-:Y:S02]  /*4230*/  PRMT R235, RZ, 0x7610, R235 ;  /* 0x00007610ffeb7816 */ /* 0x000fe400000000eb */
[----:B0-----:R-:W-:Y:S01]  /*4240*/  LOP3.LUT R202, R178, 0x1f, RZ, 0xc0, !PT ;  /* 0x0000001fb2ca7812 */ /* 0x001fe200078ec0ff */
[----:B------:R-:W-:-:S05]  /*4250*/  IMAD.WIDE R178, R179, 0x2, R200 ;  /* 0x00000002b3b27825 */ /* 0x000fca00078e02c8 */
[----:B------:R0:W3:Y:S04]  /*4260*/  @!P2 LDG.E.U16 R235, [R178.64] ;  /* 0x00000004b2eba981 */ /* 0x0000e8000c1e1500 */
[----:B0-----:R-:W0:Y:S01]  /*4270*/  S2R R178, SR_TID.X ;  /* 0x0000000000b27919 */ /* 0x001e220000002100 */
[----:B------:R-:W-:Y:S02]  /*4280*/  IMAD R179, R202, c[0x0][0x18c], RZ ;  /* 0x00006300cab37a24 */ /* 0x000fe400078e02ff */
[----:B------:R-:W-:Y:S01]  /*4290*/  IMAD.MOV.U32 R202, RZ, RZ, R204 ;  /* 0x000000ffffca7224 */ /* 0x000fe200078e00cc */
[----:B------:R-:W-:Y:S02]  /*42a0*/  PRMT R236, RZ, 0x7610, R236 ;  /* 0x00007610ffec7816 */ /* 0x000fe400000000ec */
[----:B------:R-:W-:-:S02]  /*42b0*/  PRMT R237, RZ, 0x7610, R237 ;  /* 0x00007610ffed7816 */ /* 0x000fc400000000ed */
[----:B0-----:R-:W-:Y:S01]  /*42c0*/  LOP3.LUT R204, R178, 0x1f, RZ, 0xc0, !PT ;  /* 0x0000001fb2cc7812 */ /* 0x001fe200078ec0ff */
[----:B------:R-:W-:-:S05]  /*42d0*/  IMAD.WIDE R178, R179, 0x2, R202 ;  /* 0x00000002b3b27825 */ /* 0x000fca00078e02ca */
[----:B------:R0:W3:Y:S02]  /*42e0*/  @!P2 LDG.E.U16 R236, [R178.64] ;  /* 0x00000004b2eca981 */ /* 0x0000e4000c1e1500 */
[----:B0-----:R-:W-:Y:S02]  /*42f0*/  IMAD R179, R204, c[0x0][0x18c], RZ ;  /* 0x00006300ccb37a24 */ /* 0x001fe400078e02ff */
[----:B------:R-:W-:Y:S02]  /*4300*/  IMAD.MOV.U32 R204, RZ, RZ, R207 ;  /* 0x000000ffffcc7224 */ /* 0x000fe400078e00cf */
[----:B------:R-:W0:Y:S02]  /*4310*/  S2R R207, SR_TID.X ;  /* 0x0000000000cf7919 */ /* 0x000e240000002100 */
[----:B------:R-:W-:-:S05]  /*4320*/  IMAD.WIDE R178, R179, 0x2, R204 ;  /* 0x00000002b3b27825 */ /* 0x000fca00078e02cc */
[----:B------:R1:W3:Y:S04]  /*4330*/  @!P2 LDG.E.U16 R237, [R178.64] ;  /* 0x00000004b2eda981 */ /* 0x0002e8000c1e1500 */
[----:B-1----:R-:W1:Y:S04]  /*4340*/  S2R R178, SR_TID.X ;  /* 0x0000000000b27919 */ /* 0x002e680000002100 */
[----:B------:R4:W-:Y:S01]  /*4350*/  STS.U16 [R185], R206 ;  /* 0x000000ceb9007388 */ /* 0x0009e20000000400 */
[----:B0-----:R-:W-:Y:S01]  /*4360*/  LOP3.LUT R207, R207, 0x1f, RZ, 0xc0, !PT ;  /* 0x0000001fcfcf7812 */ /* 0x001fe200078ec0ff */
[----:B----4-:R-:W-:-:S02]  /*4370*/  IMAD.MOV.U32 R206, RZ, RZ, R211 ;  /* 0x000000ffffce7224 */ /* 0x010fc400078e00d3 */
[----:B------:R-:W0:Y:S02]  /*4380*/  S2R R211, SR_TID.X ;  /* 0x0000000000d37919 */ /* 0x000e240000002100 */
[----:B------:R-:W-:Y:S02]  /*4390*/  IMAD R179, R207, c[0x0][0x18c], RZ ;  /* 0x00006300cfb37a24 */ /* 0x000fe400078e02ff */
[----:B------:R-:W-:Y:S01]  /*43a0*/  IMAD.MOV.U32 R207, RZ, RZ, R209 ;  /* 0x000000ffffcf7224 */ /* 0x000fe200078e00d1 */
[----:B------:R-:W-:Y:S02]  /*43b0*/  PRMT R238, RZ, 0x7610, R238 ;  /* 0x00007610ffee7816 */ /* 0x000fe400000000ee */
[----:B-1----:R-:W-:Y:S01]  /*43c0*/  LOP3.LUT R209, R178, 0x1f, RZ, 0xc0, !PT ;  /* 0x0000001fb2d17812 */ /* 0x002fe200078ec0ff */
[----:B------:R-:W-:Y:S01]  /*43d0*/  IMAD.WIDE R178, R179, 0x2, R206 ;  /* 0x00000002b3b27825 */ /* 0x000fe200078e02ce */
[----:B------:R1:W-:Y:S04]  /*43e0*/  STS.U16 [R185+0x100], R208 ;  /* 0x000100d0b9007388 */ /* 0x0003e80000000400 */
[----:B------:R4:W3:Y:S01]  /*43f0*/  @!P2 LDG.E.U16 R238, [R178.64] ;  /* 0x00000004b2eea981 */ /* 0x0008e2000c1e1500 */
[----:B------:R-:W-:Y:S01]  /*4400*/  PRMT R239, RZ, 0x7610, R239 ;  /* 0x00007610ffef7816 */ /* 0x000fe200000000ef */
[----:B-1----:R-:W-:-:S02]  /*4410*/  IMAD.MOV.U32 R208, RZ, RZ, R215 ;  /* 0x000000ffffd07224 */ /* 0x002fc400078e00d7 */
[----:B----4-:R-:W-:Y:S02]  /*4420*/  IMAD R179, R209, c[0x0][0x18c], RZ ;  /* 0x00006300d1b37a24 */ /* 0x010fe400078e02ff */
[----:B------:R-:W-:Y:S01]  /*4430*/  IMAD.MOV.U32 R209, RZ, RZ, R213 ;  /* 0x000000ffffd17224 */ /* 0x000fe200078e00d5 */
[----:B0-----:R-:W-:Y:S01]  /*4440*/  LOP3.LUT R213, R211, 0x1f, RZ, 0xc0, !PT ;  /* 0x0000001fd3d57812 */ /* 0x001fe200078ec0ff */
[----:B------:R-:W-:Y:S02]  /*4450*/  IMAD.MOV.U32 R211, RZ, RZ, R217 ;  /* 0x000000ffffd37224 */ /* 0x000fe400078e00d9 */
[----:B------:R-:W-:Y:S01]  /*4460*/  IMAD.WIDE R178, R179, 0x2, R208 ;  /* 0x00000002b3b27825 */ /* 0x000fe200078e02d0 */
[----:B------:R-:W0:Y:S03]  /*4470*/  S2R R215, SR_TID.X ;  /* 0x0000000000d77919 */ /* 0x000e260000002100 */
[----:B------:R-:W-:Y:S01]  /*4480*/  IMAD R217, R213, c[0x0][0x18c], RZ ;  /* 0x00006300d5d97a24 */ /* 0x000fe200078e02ff */
[----:B------:R1:W4:Y:S01]  /*4490*/  @!P2 LDG.E.U16 R239, [R178.64] ;  /* 0x00000004b2efa981 */ /* 0x000322000c1e1500 */
[----:B------:R-:W-:Y:S01]  /*44a0*/  PRMT R240, RZ, 0x7610, R240 ;  /* 0x00007610fff07816 */ /* 0x000fe200000000f0 */
[----:B------:R-:W-:-:S02]  /*44b0*/  IMAD.MOV.U32 R213, RZ, RZ, R221 ;  /* 0x000000ffffd57224 */ /* 0x000fc400078e00dd */
[----:B------:R5:W-:Y:S01]  /*44c0*/  STS.U16 [R185+0x1100], R212 ;  /* 0x001100d4b9007388 */ /* 0x000be20000000400 */
[----:B------:R-:W-:-:S03]  /*44d0*/  PRMT R241, RZ, 0x7610, R241 ;  /* 0x00007610fff17816 */ /* 0x000fc600000000f1 */
[----:B------:R0:W-:Y:S01]  /*44e0*/  STS.U16 [R185+0x2000], R214 ;  /* 0x002000d6b9007388 */ /* 0x0001e20000000400 */
[----:B-1----:R-:W-:-:S03]  /*44f0*/  IMAD.WIDE R178, R217, 0x2, R210 ;  /* 0x00000002d9b27825 */ /* 0x002fc600078e02d2 */
[----:B------:R1:W-:Y:S01]  /*4500*/  STS.U16 [R185+0x2100], R216 ;  /* 0x002100d8b9007388 */ /* 0x0003e20000000400 */
[----:B-----5:R-:W-:-:S03]  /*4510*/  IMAD.MOV.U32 R212, RZ, RZ, R223 ;  /* 0x000000ffffd47224 */ /* 0x020fc600078e00df */
[----:B------:R5:W3:Y:S01]  /*4520*/  @!P2 LDG.E.U16 R240, [R178.64] ;  /* 0x00000004b2f0a981 */ /* 0x000ae2000c1e1500 */
[----:B0-----:R-:W-:-:S03]  /*4530*/  LOP3.LUT R215, R215, 0x1f, RZ, 0xc0, !PT ;  /* 0x0000001fd7d77812 */ /* 0x001fc600078ec0ff */
[----:B------:R2:W-:Y:S04]  /*4540*/  STS.U16 [R185+0x3000], R218 ;  /* 0x003000dab9007388 */ /* 0x0005e80000000400 */
[----:B------:R-:W3:Y:S01]  /*4550*/  LDL.LU R221, [R1+0x1e8] ;  /* 0x0001e80001dd7983 */ /* 0x000ee20000300800 */
[----:B-----5:R-:W-:-:S03]  /*4560*/  IMAD.WIDE R178, R217, 0x2, R212 ;  /* 0x00000002d9b27825 */ /* 0x020fc600078e02d4 */
[----:B------:R-:W0:Y:S01]  /*4570*/  S2R R217, SR_TID.X ;  /* 0x0000000000d97919 */ /* 0x000e220000002100 */
[----:B------:R-:W-:-:S03]  /*4580*/  IMAD.MOV.U32 R214, RZ, RZ, R243 ;  /* 0x000000ffffd67224 */ /* 0x000fc600078e00f3 */
[----:B------:R5:W4:Y:S01]  /*4590*/  @!P2 LDG.E.U16 R241, [R178.64] ;  /* 0x00000004b2f1a981 */ /* 0x000b22000c1e1500 */
[----:B-1----:R-:W-:Y:S02]  /*45a0*/  IMAD.MOV.U32 R216, RZ, RZ, R248 ;  /* 0x000000ffffd87224 */ /* 0x002fe400078e00f8 */
[----:B--2---:R-:W-:Y:S01]  /*45b0*/  IMAD.MOV.U32 R218, RZ, RZ, R219 ;  /* 0x000000ffffda7224 */ /* 0x004fe200078e00db */
[----:B------:R-:W2:Y:S01]  /*45c0*/  LDL.LU R223, [R1+0x1f0] ;  /* 0x0001f00001df7983 */ /* 0x000ea20000300800 */
[----:B-----5:R-:W-:Y:S02]  /*45d0*/  IMAD R179, R215, c[0x0][0x18c], RZ ;  /* 0x00006300d7b37a24 */ /* 0x020fe400078e02ff */
[--C-:B------:R-:W-:Y:S01]  /*45e0*/  IMAD.MOV.U32 R215, RZ, RZ, R242.reuse ;  /* 0x000000ffffd77224 */ /* 0x100fe200078e00f2 */
[----:B------:R-:W-:-:S03]  /*45f0*/  PRMT R242, RZ, 0x7610, R242 ;  /* 0x00007610fff27816 */ /* 0x000fc600000000f2 */
[----:B------:R-:W-:Y:S01]  /*4600*/  IMAD.WIDE R178, R179, 0x2, R214 ;  /* 0x00000002b3b27825 */ /* 0x000fe200078e02d6 */
[----:B0-----:R-:W-:-:S04]  /*4610*/  LOP3.LUT R217, R217, 0x1f, RZ, 0xc0, !PT ;  /* 0x0000001fd9d97812 */ /* 0x001fc800078ec0ff */
[----:B------:R0:W5:Y:S01]  /*4620*/  @!P2 LDG.E.U16 R242, [R178.64] ;  /* 0x00000004b2f2a981 */ /* 0x000162000c1e1500 */
[----:B------:R-:W-:Y:S01]  /*4630*/  PRMT R243, RZ, 0x7610, R243 ;  /* 0x00007610fff37816 */ /* 0x000fe200000000f3 */
[----:B0-----:R-:W-:Y:S02]  /*4640*/  IMAD R179, R217, c[0x0][0x18c], RZ ;  /* 0x00006300d9b37a24 */ /* 0x001fe400078e02ff */
[----:B------:R-:W-:-:S04]  /*4650*/  IMAD.MOV.U32 R217, RZ, RZ, R245 ;  /* 0x000000ffffd97224 */ /* 0x000fc800078e00f5 */
[----:B------:R-:W-:-:S05]  /*4660*/  IMAD.WIDE R178, R179, 0x2, R216 ;  /* 0x00000002b3b27825 */ /* 0x000fca00078e02d8 */
[----:B------:R0:W2:Y:S04]  /*4670*/  @!P2 LDG.E.U16 R243, [R178.64] ;  /* 0x00000004b2f3a981 */ /* 0x0000a8000c1e1500 */
[----:B0-----:R-:W0:Y:S01]  /*4680*/  S2R R179, SR_TID.X ;  /* 0x0000000000b37919 */ /* 0x001e220000002100 */
[----:B------:R-:W-:Y:S01]  /*4690*/  IMAD.MOV.U32 R219, RZ, RZ, R249 ;  /* 0x000000ffffdb7224 */ /* 0x000fe200078e00f9 */
[----:B------:R-:W-:Y:S02]  /*46a0*/  PRMT R245, RZ, 0x7610, R245 ;  /* 0x00007610fff57816 */ /* 0x000fe400000000f5 */
[----:B0-----:R-:W-:-:S05]  /*46b0*/  LOP3.LUT R179, R179, 0x1f, RZ, 0xc0, !PT ;  /* 0x0000001fb3b37812 */ /* 0x001fca00078ec0ff */
[----:B------:R-:W-:-:S04]  /*46c0*/  IMAD R179, R179, c[0x0][0x18c], RZ ;  /* 0x00006300b3b37a24 */ /* 0x000fc800078e02ff */
[----:B------:R-:W-:-:S05]  /*46d0*/  IMAD.WIDE R178, R179, 0x2, R218 ;  /* 0x00000002b3b27825 */ /* 0x000fca00078e02da */
[----:B------:R0:W2:Y:S04]  /*46e0*/  @!P2 LDG.E.U16 R245, [R178.64] ;  /* 0x00000004b2f5a981 */ /* 0x0000a8000c1e1500 */
[----:B0-----:R-:W2:Y:S04]  /*46f0*/  LDL.LU R178, [R1+0x1e4] ;  /* 0x0001e40001b27983 */ /* 0x001ea80000300800 */
[----:B------:R-:W0:Y:S04]  /*4700*/  S2R R179, SR_TID.X ;  /* 0x0000000000b37919 */ /* 0x000e280000002100 */
[----:B------:R3:W-:Y:S01]  /*4710*/  STS.U16 [R185+0x3100], R220 ;  /* 0x003100dcb9007388 */ /* 0x0007e20000000400 */
[----:B------:R-:W-:-:S02]  /*4720*/  PRMT R248, RZ, 0x7610, R248 ;  /* 0x00007610fff87816 */ /* 0x000fc400000000f8 */
[----:B0-----:R-:W-:-:S05]  /*4730*/  LOP3.LUT R179, R179, 0x1f, RZ, 0xc0, !PT ;  /* 0x0000001fb3b37812 */ /* 0x001fca00078ec0ff */
[----:B------:R-:W-:Y:S02]  /*4740*/  IMAD R179, R179, c[0x0][0x18c], RZ ;  /* 0x00006300b3b37a24 */ /* 0x000fe400078e02ff */
[----:B---3--:R-:W-:Y:S02]  /*4750*/  IMAD.MOV.U32 R220, RZ, RZ, R221 ;  /* 0x000000ffffdc7224 */ /* 0x008fe400078e00dd */
[----:B--2---:R-:W-:-:S04]  /*4760*/  IMAD.MOV.U32 R221, RZ, RZ, R178 ;  /* 0x000000ffffdd7224 */ /* 0x004fc800078e00b2 */
[----:B------:R-:W-:-:S05]  /*4770*/  IMAD.WIDE R178, R179, 0x2, R220 ;  /* 0x00000002b3b27825 */ /* 0x000fca00078e02dc */
[----:B------:R0:W2:Y:S04]  /*4780*/  @!P2 LDG.E.U16 R248, [R178.64] ;  /* 0x00000004b2f8a981 */ /* 0x0000a8000c1e1500 */
[----:B0-----:R-:W3:Y:S04]  /*4790*/  LDL.LU R178, [R1+0x1ec] ;  /* 0x0001ec0001b27983 */ /* 0x001ee80000300800 */
[----:B------:R-:W0:Y:S04]  /*47a0*/  S2R R185, SR_TID.X ;  /* 0x0000000000b97919 */ /* 0x000e280000002100 */
[----:B------:R-:W1:Y:S01]  /*47b0*/  S2R R179, SR_TID.X ;  /* 0x0000000000b37919 */ /* 0x000e620000002100 */
[----:B0-----:R-:W-:-:S05]  /*47c0*/  LOP3.LUT R185, R185, 0x7f, RZ, 0xc0, !PT ;  /* 0x0000007fb9b97812 */ /* 0x001fca00078ec0ff */
[----:B------:R-:W-:Y:S01]  /*47d0*/  IMAD.SHL.U32 R185, R185, 0x2, RZ ;  /* 0x00000002b9b97824 */ /* 0x000fe200078e00ff */
[----:B-1----:R-:W-:-:S04]  /*47e0*/  LOP3.LUT R179, R179, 0x1f, RZ, 0xc0, !PT ;  /* 0x0000001fb3b37812 */ /* 0x002fc800078ec0ff */
[----:B------:R-:W-:Y:S01]  /*47f0*/  LOP3.LUT R185, R185, 0x10, RZ, 0x3c, !PT ;  /* 0x00000010b9b97812 */ /* 0x000fe200078e3cff */
[----:B------:R-:W-:-:S04]  /*4800*/  IMAD R179, R179, c[0x0][0x18c], RZ ;  /* 0x00006300b3b37a24 */ /* 0x000fc800078e02ff */
[----:B------:R0:W-:Y:S01]  /*4810*/  STS.U16 [R185+0x200], R222 ;  /* 0x000200deb9007388 */ /* 0x0001e20000000400 */
[----:B------:R-:W-:Y:S01]  /*4820*/  PRMT R249, RZ, 0x7610, R249 ;  /* 0x00007610fff97816 */ /* 0x000fe200000000f9 */
[----:B0-----:R-:W-:Y:S02]  /*4830*/  IMAD.MOV.U32 R222, RZ, RZ, R223 ;  /* 0x000000ffffde7224 */ /* 0x001fe400078e00df */
[----:B------:R-:W0:Y:S01]  /*4840*/  S2R R185, SR_TID.X ;  /* 0x0000000000b97919 */ /* 0x000e220000002100 */
[----:B---3--:R-:W-:-:S04]  /*4850*/  IMAD.MOV.U32 R223, RZ, RZ, R178 ;  /* 0x000000ffffdf7224 */ /* 0x008fc800078e00b2 */
[----:B------:R-:W-:-:S05]  /*4860*/  IMAD.WIDE R178, R179, 0x2, R222 ;  /* 0x00000002b3b27825 */ /* 0x000fca00078e02de */
[----:B------:R1:W3:Y:S01]  /*4870*/  @!P2 LDG.E.U16 R249, [R178.64] ;  /* 0x00000004b2f9a981 */ /* 0x0002e2000c1e1500 */
[----:B0-----:R-:W-:-:S05]  /*4880*/  LOP3.LUT R185, R185, 0x7f, RZ, 0xc0, !PT ;  /* 0x0000007fb9b97812 */ /* 0x001fca00078ec0ff */
[----:B------:R-:W-:-:S05]  /*4890*/  IMAD.SHL.U32 R185, R185, 0x2, RZ ;  /* 0x00000002b9b97824 */ /* 0x000fca00078e00ff */
[C---:B-1----:R-:W-:Y:S02]  /*48a0*/  LOP3.LUT R179, R185.reuse, 0x10, RZ, 0x3c, !PT ;  /* 0x00000010b9b37812 */ /* 0x042fe400078e3cff */
[----:B------:R-:W-:-:S03]  /*48b0*/  LOP3.LUT R178, R185, 0x20, RZ, 0x3c, !PT ;  /* 0x00000020b9b27812 */ /* 0x000fc600078e3cff */
[----:B------:R-:W-:Y:S04]  /*48c0*/  STS.U16 [R179+0x300], R53 ;  /* 0x00030035b3007388 */ /* 0x000fe80000000400 */
[----:B------:R-:W-:Y:S04]  /*48d0*/  STS.U16 [R179+0x1200], R52 ;  /* 0x00120034b3007388 */ /* 0x000fe80000000400 */
[----:B------:R-:W-:Y:S04]  /*48e0*/  STS.U16 [R179+0x1300], R68 ;  /* 0x00130044b3007388 */ /* 0x000fe80000000400 */
[----:B------:R-:W-:Y:S04]  /*48f0*/  STS.U16 [R179+0x2200], R79 ;  /* 0x0022004fb3007388 */ /* 0x000fe80000000400 */
[----:B------:R-:W-:Y:S04]  /*4900*/  STS.U16 [R179+0x2300], R80 ;  /* 0x00230050b3007388 */ /* 0x000fe80000000400 */
[----:B------:R-:W-:Y:S04]  /*4910*/  STS.U16 [R179+0x3200], R173 ;  /* 0x003200adb3007388 */ /* 0x000fe80000000400 */
[----:B------:R0:W-:Y:S04]  /*4920*/  STS.U16 [R179+0x3300], R174 ;  /* 0x003300aeb3007388 */ /* 0x0001e80000000400 */
[----:B------:R-:W-:Y:S04]  /*4930*/  STS.U16 [R178+0x400], R55 ;  /* 0x00040037b2007388 */ /* 0x000fe80000000400 */
[----:B------:R-:W-:Y:S01]  /*4940*/  STS.U16 [R178+0x500], R61 ;  /* 0x0005003db2007388 */ /* 0x000fe20000000400 */
[----:B0-----:R-:W-:-:S03]  /*4950*/  LOP3.LUT R179, R185, 0x30, RZ, 0x3c, !PT ;  /* 0x00000030b9b37812 */ /* 0x001fc600078e3cff */
        /* <DEDUP_REMOVED lines=23> */
[----:B------:R-:W-:Y:S01]  /*4ad0*/  STS.U16 [R178+0x3900], R182 ;  /* 0x003900b6b2007388 */ /* 0x000fe20000000400 */
[----:B------:R-:W-:-:S03]  /*4ae0*/  LOP3.LUT R53, R185, 0x60, RZ, 0x3c, !PT ;  /* 0x00000060b9357812 */ /* 0x000fc600078e3cff */
[----:B------:R-:W-:Y:S04]  /*4af0*/  STS.U16 [R179+0xa00], R72 ;  /* 0x000a0048b3007388 */ /* 0x000fe80000000400 */
[----:B------:R-:W-:Y:S04]  /*4b00*/  STS.U16 [R179+0xb00], R71 ;  /* 0x000b0047b3007388 */ /* 0x000fe80000000400 */
        /* <DEDUP_REMOVED lines=22> */
[----:B------:R0:W-:Y:S04]  /*4c70*/  STS.U16 [R52+0x3f00], R230 ;  /* 0x003f00e634007388 */ /* 0x0001e80000000400 */
[----:B------:R-:W-:Y:S01]  /*4c80*/  STS.U16 [R184+0x4000], R231 ;  /* 0x004000e7b8007388 */ /* 0x000fe20000000400 */
[----:B0-----:R-:W-:-:S03]  /*4c90*/  LOP3.LUT R52, R184, 0x20, RZ, 0x3c, !PT ;  /* 0x00000020b8347812 */ /* 0x001fc600078e3cff */
[----:B------:R-:W-:Y:S04]  /*4ca0*/  STS.U16 [R184+0x4200], R233 ;  /* 0x004200e9b8007388 */ /* 0x000fe80000000400 */
[----:B------:R-:W-:Y:S04]  /*4cb0*/  STS.U16 [R184+0x4400], R235 ;  /* 0x004400ebb8007388 */ /* 0x000fe80000000400 */
[----:B------:R-:W-:Y:S04]  /*4cc0*/  STS.U16 [R184+0x4600], R237 ;  /* 0x004600edb8007388 */ /* 0x000fe80000000400 */
[----:B----4-:R-:W-:Y:S04]  /*4cd0*/  STS.U16 [R184+0x4800], R239 ;  /* 0x004800efb8007388 */ /* 0x010fe80000000400 */
[----:B------:R-:W-:Y:S04]  /*4ce0*/  STS.U16 [R184+0x4a00], R241 ;  /* 0x004a00f1b8007388 */ /* 0x000fe80000000400 */
[----:B------:R-:W-:Y:S04]  /*4cf0*/  STS.U16 [R184+0x4c00], R243 ;  /* 0x004c00f3b8007388 */ /* 0x000fe80000000400 */
[----:B--2---:R-:W-:Y:S04]  /*4d00*/  STS.U16 [R184+0x4e00], R248 ;  /* 0x004e00f8b8007388 */ /* 0x004fe80000000400 */
[----:B------:R-:W-:Y:S04]  /*4d10*/  STS.U16 [R52+0x4100], R232 ;  /* 0x004100e834007388 */ /* 0x000fe80000000400 */
[----:B------:R-:W-:Y:S04]  /*4d20*/  STS.U16 [R52+0x4300], R234 ;  /* 0x004300ea34007388 */ /* 0x000fe80000000400 */
[----:B------:R-:W-:Y:S04]  /*4d30*/  STS.U16 [R52+0x4500], R236 ;  /* 0x004500ec34007388 */ /* 0x000fe80000000400 */
[----:B------:R-:W-:Y:S04]  /*4d40*/  STS.U16 [R52+0x4700], R238 ;  /* 0x004700ee34007388 */ /* 0x000fe80000000400 */
[----:B------:R-:W-:Y:S04]  /*4d50*/  STS.U16 [R52+0x4900], R240 ;  /* 0x004900f034007388 */ /* 0x000fe80000000400 */
[----:B-----5:R-:W-:Y:S04]  /*4d60*/  STS.U16 [R52+0x4b00], R242 ;  /* 0x004b00f234007388 */ /* 0x020fe80000000400 */
[----:B------:R-:W-:Y:S04]  /*4d70*/  STS.U16 [R52+0x4d00], R245 ;  /* 0x004d00f534007388 */ /* 0x000fe80000000400 */
[----:B---3--:R-:W-:Y:S04]  /*4d80*/  STS.U16 [R52+0x4f00], R249 ;  /* 0x004f00f934007388 */ /* 0x008fe80000000400 */
[----:B------:R-:W-:Y:S06]  /*4d90*/  BAR.SYNC.DEFER_BLOCKING 0x0 ;  /* 0x0000000000007b1d */ /* 0x000fec0000010000 */
[----:B------:R-:W-:Y:S04]  /*4da0*/  LDSM.16.MT88.4 R172, [R187] ;  /* 0x00000000bbac783b */ /* 0x000fe80000004200 */
[----:B------:R-:W0:Y:S04]  /*4db0*/  LDSM.16.M88.4 R68, [R186+0x4800] ;  /* 0x00480000ba44783b */ /* 0x000e280000000200 */
[----:B------:R-:W1:Y:S04]  /*4dc0*/  LDSM.16.M88.4 R52, [R186+0x4000] ;  /* 0x00400000ba34783b */ /* 0x000e680000000200 */
[----:B------:R-:W2:Y:S04]  /*4dd0*/  LDSM.16.M88.4 R56, [R186+0x4200] ;  /* 0x00420000ba38783b */ /* 0x000ea80000000200 */
[----:B------:R-:W3:Y:S04]  /*4de0*/  LDSM.16.M88.4 R60, [R186+0x4400] ;  /* 0x00440000ba3c783b */ /* 0x000ee80000000200 */
[----:B------:R-:W4:Y:S04]  /*4df0*/  LDSM.16.M88.4 R64, [R186+0x4600] ;  /* 0x00460000ba40783b */ /* 0x000f280000000200 */
[----:B------:R-:W5:Y:S04]  /*4e00*/  LDSM.16.M88.4 R72, [R186+0x4a00] ;  /* 0x004a0000ba48783b */ /* 0x000f680000000200 */
[----:B------:R-:W3:Y:S04]  /*4e10*/  LDSM.16.M88.4 R76, [R186+0x4c00] ;  /* 0x004c0000ba4c783b */ /* 0x000ee80000000200 */
[----:B------:R-:W4:Y:S04]  /*4e20*/  LDSM.16.M88.4 R80, [R186+0x4e00] ;  /* 0x004e0000ba50783b */ /* 0x000f280000000200 */
[----:B------:R-:W4:Y:S04]  /*4e30*/  LDSM.16.MT88.4 R168, [R187+0x80] ;  /* 0x00008000bba8783b */ /* 0x000f280000004200 */
[----:B------:R-:W5:Y:S01]  /*4e40*/  LDSM.16.MT88.4 R84, [R187+0x100] ;  /* 0x00010000bb54783b */ /* 0x000f620000004200 */
[C---:B0-----:R-:W-:Y:S03]  /*4e50*/  HMMA.16816.F32.BF16 R176, R172.reuse, R68, R32 ;  /* 0x00000044acb0723c */ /* 0x041fe60000041820 */
[----:B------:R-:W0:Y:S04]  /*4e60*/  LDSM.16.MT88.4 R32, [R187+0x180] ;  /* 0x00018000bb20783b */ /* 0x000e280000004200 */
[----:B------:R-:W0:Y:S01]  /*4e70*/  LDSM.16.MT88.4 R180, [R187+0x2000] ;  /* 0x00200000bbb4783b */ /* 0x000e220000004200 */
[C---:B-1----:R-:W-:Y:S08]  /*4e80*/  HMMA.16816.F32.BF16 R48, R172.reuse, R52, R48 ;  /* 0x00000034ac30723c */ /* 0x042ff00000041830 */
[C---:B--2---:R-:W-:Y:S08]  /*4e90*/  HMMA.16816.F32.BF16 R44, R172.reuse, R56, R44 ;  /* 0x00000038ac2c723c */ /* 0x044ff0000004182c */
[C---:B---3--:R-:W-:Y:S08]  /*4ea0*/  HMMA.16816.F32.BF16 R40, R172.reuse, R60, R40 ;  /* 0x0000003cac28723c */ /* 0x048ff00000041828 */
[C---:B----4-:R-:W-:Y:S08]  /*4eb0*/  HMMA.16816.F32.BF16 R36, R172.reuse, R64, R36 ;  /* 0x00000040ac24723c */ /* 0x050ff00000041824 */
[C---:B-----5:R-:W-:Y:S08]  /*4ec0*/  HMMA.16816.F32.BF16 R28, R172.reuse, R72, R28 ;  /* 0x00000048ac1c723c */ /* 0x060ff0000004181c */
[C---:B------:R-:W-:Y:S08]  /*4ed0*/  HMMA.16816.F32.BF16 R24, R172.reuse, R76, R24 ;  /* 0x0000004cac18723c */ /* 0x040ff00000041818 */
[----:B------:R-:W-:Y:S01]  /*4ee0*/  HMMA.16816.F32.BF16 R20, R172, R80, R20 ;  /* 0x00000050ac14723c */ /* 0x000fe20000041814 */
[----:B------:R-:W1:Y:S07]  /*4ef0*/  LDSM.16.MT88.4 R172, [R187+0x2080] ;  /* 0x00208000bbac783b */ /* 0x000e6e0000004200 */
[C---:B------:R-:W-:Y:S08]  /*4f00*/  HMMA.16816.F32.BF16 R16, R168.reuse, R52, R16 ;  /* 0x00000034a810723c */ /* 0x040ff00000041810 */
[C---:B------:R-:W-:Y:S08]  /*4f10*/  HMMA.16816.F32.BF16 R12, R168.reuse, R56, R12 ;  /* 0x00000038a80c723c */ /* 0x040ff0000004180c */
[C---:B------:R-:W-:Y:S08]  /*4f20*/  HMMA.16816.F32.BF16 R8, R168.reuse, R60, R8 ;  /* 0x0000003ca808723c */ /* 0x040ff00000041808 */
[C---:B------:R-:W-:Y:S08]  /*4f30*/  HMMA.16816.F32.BF16 R4, R168.reuse, R64, R4 ;  /* 0x00000040a804723c */ /* 0x040ff00000041804 */
[C---:B------:R-:W-:Y:S08]  /*4f40*/  HMMA.16816.F32.BF16 R128, R168.reuse, R68, R128 ;  /* 0x00000044a880723c */ /* 0x040ff00000041880 */
[C---:B------:R-:W-:Y:S08]  /*4f50*/  HMMA.16816.F32.BF16 R124, R168.reuse, R72, R124 ;  /* 0x00000048a87c723c */ /* 0x040ff0000004187c */
[C---:B------:R-:W-:Y:S08]  /*4f60*/  HMMA.16816.F32.BF16 R120, R168.reuse, R76, R120 ;  /* 0x0000004ca878723c */ /* 0x040ff00000041878 */
[----:B------:R-:W-:Y:S01]  /*4f70*/  HMMA.16816.F32.BF16 R116, R168, R80, R116 ;  /* 0x00000050a874723c */ /* 0x000fe20000041874 */
[----:B------:R-:W2:Y:S07]  /*4f80*/  LDSM.16.MT88.4 R168, [R187+0x2100] ;  /* 0x00210000bba8783b */ /* 0x000eae0000004200 */
        /* <DEDUP_REMOVED lines=8> */
[----:B------:R-:W3:Y:S01]  /*5010*/  LDSM.16.MT88.4 R84, [R187+0x2180] ;  /* 0x00218000bb54783b */ /* 0x000ee20000004200 */
[----:B------:R-:W-:-:S06]  /*5020*/  IMAD.MOV.U32 R225, RZ, RZ, c[0x0][0x18c] ;  /* 0x00006300ffe17624 */ /* 0x000fcc00078e00ff */
[----:B0-----:R-:W-:Y:S01]  /*5030*/  HMMA.16816.F32.BF16 R136, R32, R52, R136 ;  /* 0x000000342088723c */ /* 0x001fe20000041888 */
[----:B------:R-:W-:-:S07]  /*5040*/  IMAD.SHL.U32 R225, R225, 0x20, RZ ;  /* 0x00000020e1e17824 */ /* 0x000fce00078e00ff */
[C---:B------:R-:W-:Y:S08]  /*5050*/  HMMA.16816.F32.BF16 R164, R32.reuse, R56, R164 ;  /* 0x0000003820a4723c */ /* 0x040ff000000418a4 */
[C---:B------:R-:W-:Y:S08]  /*5060*/  HMMA.16816.F32.BF16 R144, R32.reuse, R60, R144 ;  /* 0x0000003c2090723c */ /* 0x040ff00000041890 */
[C---:B------:R-:W-:Y:S08]  /*5070*/  HMMA.16816.F32.BF16 R140, R32.reuse, R64, R140 ;  /* 0x00000040208c723c */ /* 0x040ff0000004188c */
[C---:B------:R-:W-:Y:S08]  /*5080*/  HMMA.16816.F32.BF16 R148, R32.reuse, R68, R148 ;  /* 0x000000442094723c */ /* 0x040ff00000041894 */
[C---:B------:R-:W-:Y:S08]  /*5090*/  HMMA.16816.F32.BF16 R152, R32.reuse, R72, R152 ;  /* 0x000000482098723c */ /* 0x040ff00000041898 */
[C---:B------:R-:W-:Y:S08]  /*50a0*/  HMMA.16816.F32.BF16 R156, R32.reuse, R76, R156 ;  /* 0x0000004c209c723c */ /* 0x040ff0000004189c */
[----:B------:R-:W-:Y:S01]  /*50b0*/  HMMA.16816.F32.BF16 R160, R32, R80, R160 ;  /* 0x0000005020a0723c */ /* 0x000fe200000418a0 */
[----:B------:R-:W-:Y:S01]  /*50c0*/  IMAD.WIDE R222, R225, 0x2, R222 ;  /* 0x00000002e1de7825 */ /* 0x000fe200078e02de */
[----:B------:R-:W-:-:S03]  /*50d0*/  IADD3 R252, R252, -0x1, RZ ;  /* 0xfffffffffcfc7810 */ /* 0x000fc60007ffe0ff */
[C---:B------:R-:W-:Y:S01]  /*50e0*/  IMAD.WIDE R220, R225.reuse, 0x2, R220 ;  /* 0x00000002e1dc7825 */ /* 0x040fe200078e02dc */
[----:B------:R-:W-:Y:S01]  /*50f0*/  ISETP.NE.U32.AND P0, PT, R252, RZ, PT ;  /* 0x000000fffc00720c */ /* 0x000fe20003f05070 */
[----:B------:R-:W-:Y:S02]  /*5100*/  STL [R1+0x1f0], R222 ;  /* 0x0001f0de01007387 */ /* 0x000fe40000100800 */
[C---:B------:R-:W-:Y:S02]  /*5110*/  IMAD.WIDE R212, R225.reuse, 0x2, R212 ;  /* 0x00000002e1d47825 */ /* 0x040fe400078e02d4 */
[----:B------:R-:W-:Y:S02]  /*5120*/  STL [R1+0x1ec], R223 ;  /* 0x0001ecdf01007387 */ /* 0x000fe40000100800 */
[C---:B------:R-:W-:Y:S02]  /*5130*/  IMAD.WIDE R208, R225.reuse, 0x2, R208 ;  /* 0x00000002e1d07825 */ /* 0x040fe400078e02d0 */
[----:B------:R-:W-:Y:S02]  /*5140*/  STL [R1+0x1e8], R220 ;  /* 0x0001e8dc01007387 */ /* 0x000fe40000100800 */
[----:B------:R-:W-:-:S02]  /*5150*/  IMAD.WIDE R206, R225, 0x2, R206 ;  /* 0x00000002e1ce7825 */ /* 0x000fc400078e02ce */
[----:B------:R0:W-:Y:S02]  /*5160*/  STL [R1+0x1e4], R221 ;  /* 0x0001e4dd01007387 */ /* 0x0001e40000100800 */
[----:B------:R-:W-:-:S04]  /*5170*/  IMAD.WIDE R204, R225, 0x2, R204 ;  /* 0x00000002e1cc7825 */ /* 0x000fc800078e02cc */
[----:B------:R-:W-:-:S04]  /*5180*/  IMAD.WIDE R202, R225, 0x2, R202 ;  /* 0x00000002e1ca7825 */ /* 0x000fc800078e02ca */
[----:B0-----:R-:W-:Y:S02]  /*5190*/  IMAD.MOV.U32 R221, RZ, RZ, R213 ;  /* 0x000000ffffdd7224 */ /* 0x001fe400078e00d5 */
[----:B------:R-:W-:Y:S02]  /*51a0*/  IMAD.MOV.U32 R213, RZ, RZ, R209 ;  /* 0x000000ffffd57224 */ /* 0x000fe400078e00d1 */
[----:B------:R-:W-:-:S04]  /*51b0*/  IMAD.WIDE R200, R225, 0x2, R200 ;  /* 0x00000002e1c87825 */ /* 0x000fc800078e02c8 */
[----:B------:R-:W-:Y:S02]  /*51c0*/  IMAD.MOV.U32 R209, RZ, RZ, R207 ;  /* 0x000000ffffd17224 */ /* 0x000fe400078e00cf */
[----:B------:R-:W-:-:S04]  /*51d0*/  IMAD.WIDE R198, R225, 0x2, R198 ;  /* 0x00000002e1c67825 */ /* 0x000fc800078e02c6 */
[----:B------:R-:W-:Y:S02]  /*51e0*/  IMAD.MOV.U32 R52, RZ, RZ, c[0x0][0x188] ;  /* 0x00006200ff347624 */ /* 0x000fe400078e00ff */
[----:B------:R-:W-:Y:S02]  /*51f0*/  IMAD.MOV.U32 R207, RZ, RZ, R204 ;  /* 0x000000ffffcf7224 */ /* 0x000fe400078e00cc */
[C---:B------:R-:W-:Y:S01]  /*5200*/  IMAD.WIDE R196, R225.reuse, 0x2, R196 ;  /* 0x00000002e1c47825 */ /* 0x040fe200078e02c4 */
[----:B------:R-:W-:Y:S03]  /*5210*/  HMMA.16816.F32.BF16 R48, R180, R54, R48 ;  /* 0x00000036b430723c */ /* 0x000fe60000041830 */
[----:B------:R-:W-:-:S04]  /*5220*/  IMAD.WIDE R218, R225, 0x2, R218 ;  /* 0x00000002e1da7825 */ /* 0x000fc800078e02da */
[C---:B------:R-:W-:Y:S01]  /*5230*/  IMAD.WIDE R216, R225.reuse, 0x2, R216 ;  /* 0x00000002e1d87825 */ /* 0x040fe200078e02d8 */
[----:B------:R-:W-:Y:S03]  /*5240*/  HMMA.16816.F32.BF16 R44, R180, R58, R44 ;  /* 0x0000003ab42c723c */ /* 0x000fe6000004182c */
[----:B------:R-:W-:Y:S02]  /*5250*/  IMAD.MOV.U32 R204, RZ, RZ, R202 ;  /* 0x000000ffffcc7224 */ /* 0x000fe400078e00ca */
[----:B------:R-:W-:-:S04]  /*5260*/  IMAD.WIDE R194, R225, 0x2, R194 ;  /* 0x00000002e1c27825 */ /* 0x000fc800078e02c2 */
[C---:B------:R-:W-:Y:S01]  /*5270*/  IMAD.WIDE R214, R225.reuse, 0x2, R214 ;  /* 0x00000002e1d67825 */ /* 0x040fe200078e02d6 */
[----:B------:R-:W-:Y:S03]  /*5280*/  HMMA.16816.F32.BF16 R40, R180, R62, R40 ;  /* 0x0000003eb428723c */ /* 0x000fe60000041828 */
[----:B------:R-:W-:-:S04]  /*5290*/  IMAD.WIDE R210, R225, 0x2, R210 ;  /* 0x00000002e1d27825 */ /* 0x000fc800078e02d2 */
[----:B------:R-:W-:Y:S02]  /*52a0*/  IMAD.MOV.U32 R202, RZ, RZ, R200 ;  /* 0x000000ffffca7224 */ /* 0x000fe400078e00c8 */
[----:B------:R-:W-:Y:S01]  /*52b0*/  IMAD.WIDE R192, R225, 0x2, R192 ;  /* 0x00000002e1c07825 */ /* 0x000fe200078e02c0 */
[C---:B------:R-:W-:Y:S03]  /*52c0*/  HMMA.16816.F32.BF16 R36, R180.reuse, R66, R36 ;  /* 0x00000042b424723c */ /* 0x040fe60000041824 */
[----:B------:R-:W-:Y:S02]  /*52d0*/  IMAD.MOV.U32 R200, RZ, RZ, R198 ;  /* 0x000000ffffc87224 */ /* 0x000fe400078e00c6 */
[----:B------:R-:W-:Y:S02]  /*52e0*/  IMAD.SHL.U32 R52, R52, 0x20, RZ ;  /* 0x0000002034347824 */ /* 0x000fe400078e00ff */
[----:B------:R-:W-:Y:S01]  /*52f0*/  IMAD.MOV.U32 R198, RZ, RZ, R196 ;  /* 0x000000ffffc67224 */ /* 0x000fe200078e00c4 */
[----:B------:R-:W-:Y:S01]  /*5300*/  HMMA.16816.F32.BF16 R32, R180, R70, R176 ;  /* 0x00000046b420723c */ /* 0x000fe200000418b0 */
[----:B------:R-:W-:Y:S01]  /*5310*/  IMAD.MOV.U32 R245, RZ, RZ, R217 ;  /* 0x000000fffff57224 */ /* 0x000fe200078e00d9 */
[----:B------:R0:W-:Y:S01]  /*5320*/  STL [R1+0x1e0], R218 ;  /* 0x0001e0da01007387 */ /* 0x0001e20000100800 */
[----:B------:R-:W-:Y:S01]  /*5330*/  IMAD.MOV.U32 R196, RZ, RZ, R194 ;  /* 0x000000ffffc47224 */ /* 0x000fe200078e00c2 */
[----:B------:R-:W-:Y:S01]  /*5340*/  IADD3 R0, R0, -0x20, RZ ;  /* 0xffffffe000007810 */ /* 0x000fe20007ffe0ff */
[----:B------:R-:W-:-:S03]  /*5350*/  IMAD.MOV.U32 R249, RZ, RZ, R219 ;  /* 0x000000fffff97224 */ /* 0x000fc600078e00db */
[----:B------:R-:W-:Y:S01]  /*5360*/  HMMA.16816.F32.BF16 R28, R180, R74, R28 ;  /* 0x0000004ab41c723c */ /* 0x000fe2000004181c */
[----:B------:R-:W-:Y:S02]  /*5370*/  IMAD.MOV.U32 R242, RZ, RZ, R215 ;  /* 0x000000fffff27224 */ /* 0x000fe400078e00d7 */
[----:B------:R-:W-:Y:S02]  /*5380*/  IMAD.MOV.U32 R217, RZ, RZ, R211 ;  /* 0x000000ffffd97224 */ /* 0x000fe400078e00d3 */
[----:B------:R-:W-:-:S03]  /*5390*/  IMAD.MOV.U32 R194, RZ, RZ, R192 ;  /* 0x000000ffffc27224 */ /* 0x000fc600078e00c0 */
[----:B------:R-:W-:Y:S01]  /*53a0*/  HMMA.16816.F32.BF16 R24, R180, R78, R24 ;  /* 0x0000004eb418723c */ /* 0x000fe20000041818 */
[----:B------:R-:W-:Y:S02]  /*53b0*/  IMAD.MOV.U32 R248, RZ, RZ, R216 ;  /* 0x000000fffff87224 */ /* 0x000fe400078e00d8 */
[----:B------:R-:W-:Y:S02]  /*53c0*/  IMAD.MOV.U32 R243, RZ, RZ, R214 ;  /* 0x000000fffff37224 */ /* 0x000fe400078e00d6 */
[----:B------:R-:W-:-:S03]  /*53d0*/  IMAD.MOV.U32 R223, RZ, RZ, R212 ;  /* 0x000000ffffdf7224 */ /* 0x000fc600078e00d4 */
[----:B------:R-:W-:Y:S01]  /*53e0*/  HMMA.16816.F32.BF16 R20, R180, R82, R20 ;  /* 0x00000052b414723c */ /* 0x000fe20000041814 */
[----:B0-----:R-:W-:Y:S02]  /*53f0*/  IMAD.MOV.U32 R219, RZ, RZ, R210 ;  /* 0x000000ffffdb7224 */ /* 0x001fe400078e00d2 */
[----:B------:R-:W-:Y:S02]  /*5400*/  IMAD.MOV.U32 R215, RZ, RZ, R208 ;  /* 0x000000ffffd77224 */ /* 0x000fe400078e00d0 */
[----:B------:R-:W-:-:S03]  /*5410*/  IMAD.MOV.U32 R211, RZ, RZ, R206 ;  /* 0x000000ffffd37224 */ /* 0x000fc600078e00ce */
[----:B-1----:R-:W-:Y:S01]  /*5420*/  HMMA.16816.F32.BF16 R16, R172, R54, R16 ;  /* 0x00000036ac10723c */ /* 0x002fe20000041810 */
[----:B------:R-:W-:Y:S02]  /*5430*/  IMAD.MOV.U32 R192, RZ, RZ, R193 ;  /* 0x000000ffffc07224 */ /* 0x000fe400078e00c1 */
[----:B------:R-:W-:-:S05]  /*5440*/  IMAD.WIDE R2, R52, 0x2, R2 ;  /* 0x0000000234027825 */ /* 0x000fca00078e0202 */
[C---:B------:R-:W-:Y:S08]  /*5450*/  HMMA.16816.F32.BF16 R12, R172.reuse, R58, R12 ;  /* 0x0000003aac0c723c */ /* 0x040ff0000004180c */
[C---:B------:R-:W-:Y:S08]  /*5460*/  HMMA.16816.F32.BF16 R8, R172.reuse, R62, R8 ;  /* 0x0000003eac08723c */ /* 0x040ff00000041808 */
[C---:B------:R-:W-:Y:S08]  /*5470*/  HMMA.16816.F32.BF16 R4, R172.reuse, R66, R4 ;  /* 0x00000042ac04723c */ /* 0x040ff00000041804 */
[C---:B------:R-:W-:Y:S08]  /*5480*/  HMMA.16816.F32.BF16 R128, R172.reuse, R70, R128 ;  /* 0x00000046ac80723c */ /* 0x040ff00000041880 */
[C---:B------:R-:W-:Y:S08]  /*5490*/  HMMA.16816.F32.BF16 R124, R172.reuse, R74, R124 ;  /* 0x0000004aac7c723c */ /* 0x040ff0000004187c */
[C---:B------:R-:W-:Y:S08]  /*54a0*/  HMMA.16816.F32.BF16 R120, R172.reuse, R78, R120 ;  /* 0x0000004eac78723c */ /* 0x040ff00000041878 */
[----:B------:R-:W-:Y:S08]  /*54b0*/  HMMA.16816.F32.BF16 R116, R172, R82, R116 ;  /* 0x00000052ac74723c */ /* 0x000ff00000041874 */
[C---:B--2---:R-:W-:Y:S08]  /*54c0*/  HMMA.16816.F32.BF16 R112, R168.reuse, R54, R112 ;  /* 0x00000036a870723c */ /* 0x044ff00000041870 */
[C---:B------:R-:W-:Y:S08]  /*54d0*/  HMMA.16816.F32.BF16 R108, R168.reuse, R58, R108 ;  /* 0x0000003aa86c723c */ /* 0x040ff0000004186c */
[C---:B------:R-:W-:Y:S08]  /*54e0*/  HMMA.16816.F32.BF16 R104, R168.reuse, R62, R104 ;  /* 0x0000003ea868723c */ /* 0x040ff00000041868 */
[C---:B------:R-:W-:Y:S08]  /*54f0*/  HMMA.16816.F32.BF16 R100, R168.reuse, R66, R100 ;  /* 0x00000042a864723c */ /* 0x040ff00000041864 */
[C---:B------:R-:W-:Y:S08]  /*5500*/  HMMA.16816.F32.BF16 R96, R168.reuse, R70, R96 ;  /* 0x00000046a860723c */ /* 0x040ff00000041860 */
[C---:B------:R-:W-:Y:S08]  /*5510*/  HMMA.16816.F32.BF16 R92, R168.reuse, R74, R92 ;  /* 0x0000004aa85c723c */ /* 0x040ff0000004185c */
[C---:B------:R-:W-:Y:S08]  /*5520*/  HMMA.16816.F32.BF16 R88, R168.reuse, R78, R88 ;  /* 0x0000004ea858723c */ /* 0x040ff00000041858 */
[----:B------:R-:W-:Y:S08]  /*5530*/  HMMA.16816.F32.BF16 R132, R168, R82, R132 ;  /* 0x00000052a884723c */ /* 0x000ff00000041884 */
[C---:B---3--:R-:W-:Y:S08]  /*5540*/  HMMA.16816.F32.BF16 R136, R84.reuse, R54, R136 ;  /* 0x000000365488723c */ /* 0x048ff00000041888 */
[C---:B------:R-:W-:Y:S08]  /*5550*/  HMMA.16816.F32.BF16 R164, R84.reuse, R58, R164 ;  /* 0x0000003a54a4723c */ /* 0x040ff000000418a4 */
[C---:B------:R-:W-:Y:S08]  /*5560*/  HMMA.16816.F32.BF16 R144, R84.reuse, R62, R144 ;  /* 0x0000003e5490723c */ /* 0x040ff00000041890 */
[C---:B------:R-:W-:Y:S08]  /*5570*/  HMMA.16816.F32.BF16 R140, R84.reuse, R66, R140 ;  /* 0x00000042548c723c */ /* 0x040ff0000004188c */
[C---:B------:R-:W-:Y:S08]  /*5580*/  HMMA.16816.F32.BF16 R148, R84.reuse, R70, R148 ;  /* 0x000000465494723c */ /* 0x040ff00000041894 */
[C---:B------:R-:W-:Y:S08]  /*5590*/  HMMA.16816.F32.BF16 R152, R84.reuse, R74, R152 ;  /* 0x0000004a5498723c */ /* 0x040ff00000041898 */
[C---:B------:R-:W-:Y:S08]  /*55a0*/  HMMA.16816.F32.BF16 R156, R84.reuse, R78, R156 ;  /* 0x0000004e549c723c */ /* 0x040ff0000004189c */
[----:B------:R-:W-:Y:S01]  /*55b0*/  HMMA.16816.F32.BF16 R160, R84, R82, R160 ;  /* 0x0000005254a0723c */ /* 0x000fe200000418a0 */
[----:B------:R-:W-:Y:S01]  /*55c0*/  @!P0 CALL.REL.NOINC `(.L_x_2) ;  /* 0x0000001000008944 */ /* 0x000fe20003c00000 */
[----:B------:R-:W-:Y:S06]  /*55d0*/  BRA `(.L_x_3) ;  /* 0xffffd3a000007947 */ /* 0x000fec000383ffff */
.L_x_2:
[----:B------:R-:W-:Y:S02]  /*55e0*/  F2FP.BF16.PACK_AB R73, R31, R30 ;  /* 0x0000001e1f49723e */ /* 0x000fe400000010ff */
[----:B------:R-:W-:-:S02]  /*55f0*/  F2FP.BF16.PACK_AB R31, R21, R20 ;  /* 0x00000014151f723e */ /* 0x000fc400000010ff */
[----:B------:R-:W-:Y:S02]  /*5600*/  F2FP.BF16.PACK_AB R30, R25, R24 ;  /* 0x00000018191e723e */ /* 0x000fe400000010ff */
[----:B------:R-:W-:Y:S02]  /*5610*/  F2FP.BF16.PACK_AB R77, R15, R14 ;  /* 0x0000000e0f4d723e */ /* 0x000fe400000010ff */
[----:B------:R-:W-:Y:S02]  /*5620*/  F2FP.BF16.PACK_AB R53, R155, R154 ;  /* 0x0000009a9b35723e */ /* 0x000fe400000010ff */
[----:B------:R-:W-:Y:S02]  /*5630*/  F2FP.BF16.PACK_AB R153, R153, R152 ;  /* 0x000000989999723e */ /* 0x000fe400000010ff */
        /* <DEDUP_REMOVED lines=58> */
.L_x_1:
[----:B0-----:R-:W2:Y:S01]  /*59e0*/  LDL.LU R0, [R1+0x1f4] ;  /* 0x0001f40001007983 */ /* 0x001ea20000300800 */
[----:B------:R-:W-:-:S03]  /*59f0*/  IMAD R65, R224, c[0x0][0x198], RZ ;  /* 0x00006600e0417a24 */ /* 0x000fc600078e02ff */
[----:B------:R-:W0:Y:S04]  /*5a00*/  S2R R18, SR_TID.X ;  /* 0x0000000000127919 */ /* 0x000e280000002100 */
[----:B------:R-:W1:Y:S01]  /*5a10*/  S2R R16, SR_TID.X ;  /* 0x0000000000107919 */ /* 0x000e620000002100 */
[C---:B0-----:R-:W-:Y:S02]  /*5a20*/  IMAD.SHL.U32 R2, R18.reuse, 0x4, RZ ;  /* 0x0000000412027824 */ /* 0x041fe400078e00ff */
[----:B------:R-:W-:Y:S01]  /*5a30*/  IMAD.SHL.U32 R3, R18, 0x20, RZ ;  /* 0x0000002012037824 */ /* 0x000fe200078e00ff */
[----:B-1----:R-:W-:Y:S01]  /*5a40*/  LOP3.LUT R17, R16, 0x60, RZ, 0xc0, !PT ;  /* 0x0000006010117812 */ /* 0x002fe200078ec0ff */
[----:B------:R-:W-:Y:S01]  /*5a50*/  IMAD.SHL.U32 R16, R18, 0x400, RZ ;  /* 0x0000040012107824 */ /* 0x000fe200078e00ff */
[----:B------:R-:W-:-:S02]  /*5a60*/  LOP3.LUT R2, R2, 0x70, RZ, 0xc0, !PT ;  /* 0x0000007002027812 */ /* 0x000fc400078ec0ff */
[----:B------:R-:W-:Y:S02]  /*5a70*/  LOP3.LUT R18, R18, 0x7f, RZ, 0xc0, !PT ;  /* 0x0000007f12127812 */ /* 0x000fe400078ec0ff */
[----:B------:R-:W-:-:S05]  /*5a80*/  LOP3.LUT R16, R16, 0x1800, RZ, 0xc0, !PT ;  /* 0x0000180010107812 */ /* 0x000fca00078ec0ff */
[----:B------:R-:W-:Y:S01]  /*5a90*/  IMAD R59, R18, 0x10, R16 ;  /* 0x00000010123b7824 */ /* 0x000fe200078e0210 */
[----:B------:R-:W-:Y:S01]  /*5aa0*/  BAR.SYNC.DEFER_BLOCKING 0x0 ;  /* 0x0000000000007b1d */ /* 0x000fe20000010000 */
[----:B------:R-:W-:-:S03]  /*5ab0*/  IMAD R16, R228, c[0x0][0x194], RZ ;  /* 0x00006500e4107a24 */ /* 0x000fc600078e02ff */
[C---:B------:R-:W-:Y:S02]  /*5ac0*/  LOP3.LUT R64, R59.reuse, 0x20, RZ, 0x3c, !PT ;  /* 0x000000203b407812 */ /* 0x040fe400078e3cff */
[----:B------:R-:W-:Y:S02]  /*5ad0*/  LOP3.LUT R58, R59, 0x40, RZ, 0x3c, !PT ;  /* 0x000000403b3a7812 */ /* 0x000fe400078e3cff */
[----:B--2---:R-:W-:-:S04]  /*5ae0*/  LOP3.LUT R0, R0, 0x1800, RZ, 0xc0, !PT ;  /* 0x0000180000007812 */ /* 0x004fc800078ec0ff */
[----:B------:R-:W-:Y:S01]  /*5af0*/  LOP3.LUT R0, R0, 0x60, R3, 0xf8, !PT ;  /* 0x0000006000007812 */ /* 0x000fe200078ef803 */
[----:B------:R-:W-:Y:S01]  /*5b00*/  IMAD R3, R17, 0x8, R2 ;  /* 0x0000000811037824 */ /* 0x000fe200078e0202 */
[C---:B------:R-:W-:Y:S02]  /*5b10*/  IADD3 R17, R224.reuse, 0x1, RZ ;  /* 0x00000001e0117810 */ /* 0x040fe40007ffe0ff */
[----:B------:R-:W-:Y:S02]  /*5b20*/  IADD3 R2, R224, 0x2, RZ ;  /* 0x00000002e0027810 */ /* 0x000fe40007ffe0ff */
[----:B------:R-:W-:Y:S02]  /*5b30*/  LOP3.LUT R80, R0, R3, RZ, 0x3c, !PT ;  /* 0x0000000300507212 */ /* 0x000fe400078e3cff */
[----:B------:R-:W-:Y:S02]  /*5b40*/  LOP3.LUT R0, R59, 0x60, RZ, 0x3c, !PT ;  /* 0x000000603b007812 */ /* 0x000fe400078e3cff */
[----:B------:R-:W-:Y:S01]  /*5b50*/  ISETP.GE.AND P0, PT, R17, c[0x0][0x17c], PT ;  /* 0x00005f0011007a0c */ /* 0x000fe20003f06270 */
[----:B------:R-:W-:Y:S01]  /*5b60*/  STS.128 [R80], R8 ;  /* 0x0000000850007388 */ /* 0x000fe20000000c00 */
[----:B------:R-:W-:Y:S01]  /*5b70*/  IMAD.MOV.U32 R17, RZ, RZ, c[0x0][0x194] ;  /* 0x00006500ff117624 */ /* 0x000fe200078e00ff */
[----:B------:R-:W-:-:S02]  /*5b80*/  ISETP.GE.AND P5, PT, R2, c[0x0][0x17c], PT ;  /* 0x00005f0002007a0c */ /* 0x000fc40003fa6270 */
[----:B------:R0:W-:Y:S01]  /*5b90*/  STS.128 [R80+0x80], R4 ;  /* 0x0000800450007388 */ /* 0x0001e20000000c00 */
[C---:B------:R-:W-:Y:S01]  /*5ba0*/  IADD3 R2, R224.reuse, 0x5, RZ ;  /* 0x00000005e0027810 */ /* 0x040fe20007ffe0ff */
[----:B------:R-:W-:Y:S01]  /*5bb0*/  IMAD R17, R17, 0x80, R16 ;  /* 0x0000008011117824 */ /* 0x000fe200078e0210 */
[----:B------:R-:W-:Y:S01]  /*5bc0*/  IADD3 R3, R224, 0x4, RZ ;  /* 0x00000004e0037810 */ /* 0x000fe20007ffe0ff */
[----:B------:R-:W-:Y:S01]  /*5bd0*/  STS.128 [R80+0x400], R12 ;  /* 0x0004000c50007388 */ /* 0x000fe20000000c00 */
[----:B------:R-:W-:Y:S02]  /*5be0*/  ISETP.GE.AND P3, PT, R2, c[0x0][0x17c], PT ;  /* 0x00005f0002007a0c */ /* 0x000fe40003f66270 */
[----:B------:R-:W-:Y:S01]  /*5bf0*/  LEA R2, P6, R16, c[0x0][0x170], 0x1 ;  /* 0x00005c0010027a11 */ /* 0x000fe200078c08ff */
[----:B------:R-:W-:Y:S04]  /*5c00*/  STS.128 [R80+0x480], R76 ;  /* 0x0004804c50007388 */ /* 0x000fe80000000c00 */
[----:B------:R-:W-:Y:S01]  /*5c10*/  BAR.SYNC.DEFER_BLOCKING 0x0 ;  /* 0x0000000000007b1d */ /* 0x000fe20000010000 */
[----:B------:R-:W-:-:S02]  /*5c20*/  LEA R56, P2, R17, c[0x0][0x170], 0x1 ;  /* 0x00005c0011387a11 */ /* 0x000fc400078408ff */
[----:B------:R-:W-:Y:S02]  /*5c30*/  ISETP.GE.AND P1, PT, R3, c[0x0][0x17c], PT ;  /* 0x00005f0003007a0c */ /* 0x000fe40003f26270 */
[----:B0-----:R-:W-:Y:S02]  /*5c40*/  IADD3 R4, R224, 0x3, RZ ;  /* 0x00000003e0047810 */ /* 0x001fe40007ffe0ff */
[----:B------:R-:W-:Y:S02]  /*5c50*/  LEA.HI.X.SX32 R3, R16, c[0x0][0x174], 0x1, P6 ;  /* 0x00005d0010037a11 */ /* 0x000fe400030f0eff */
[----:B------:R-:W-:Y:S02]  /*5c60*/  ISETP.GE.AND P4, PT, R4, c[0x0][0x17c], PT ;  /* 0x00005f0004007a0c */ /* 0x000fe40003f86270 */
[----:B------:R-:W-:Y:S01]  /*5c70*/  LEA.HI.X.SX32 R57, R17, c[0x0][0x174], 0x1, P2 ;  /* 0x00005d0011397a11 */ /* 0x000fe200010f0eff */
[----:B------:R-:W-:Y:S01]  /*5c80*/  IMAD.WIDE R66, R65, 0x2, R2 ;  /* 0x0000000241427825 */ /* 0x000fe200078e0202 */
[----:B------:R-:W-:-:S02]  /*5c90*/  ISETP.GE.AND P6, PT, R228, c[0x0][0x178], PT ;  /* 0x00005e00e4007a0c */ /* 0x000fc40003fc6270 */
[C---:B------:R-:W-:Y:S02]  /*5ca0*/  ISETP.GE.AND P2, PT, R224.reuse, c[0x0][0x17c], PT ;  /* 0x00005f00e0007a0c */ /* 0x040fe40003f46270 */
[----:B------:R-:W-:Y:S02]  /*5cb0*/  ISETP.LT.AND P6, PT, R224, c[0x0][0x17c], !P6 ;  /* 0x00005f00e0007a0c */ /* 0x000fe400077c1270 */
[----:B------:R-:W-:Y:S01]  /*5cc0*/  ISETP.LT.AND P2, PT, R244, c[0x0][0x178], !P2 ;  /* 0x00005e00f4007a0c */ /* 0x000fe20005741270 */
[----:B------:R-:W0:Y:S04]  /*5cd0*/  LDS.128 R48, [R59] ;  /* 0x000000003b307984 */ /* 0x000e280000000c00 */
[----:B------:R-:W-:Y:S04]  /*5ce0*/  LDS.128 R44, [R64] ;  /* 0x00000000402c7984 */ /* 0x000fe80000000c00 */
[----:B------:R-:W-:Y:S04]  /*5cf0*/  LDS.128 R32, [R58] ;  /* 0x000000003a207984 */ /* 0x000fe80000000c00 */
[----:B------:R-:W-:Y:S04]  /*5d00*/  LDS.128 R8, [R0] ;  /* 0x0000000000087984 */ /* 0x000fe80000000c00 */
[----:B------:R-:W-:Y:S06]  /*5d10*/  BAR.SYNC.DEFER_BLOCKING 0x0 ;  /* 0x0000000000007b1d */ /* 0x000fec0000010000 */
[----:B------:R-:W-:Y:S04]  /*5d20*/  STS.128 [R80], R108 ;  /* 0x0000006c50007388 */ /* 0x000fe80000000c00 */
[----:B------:R-:W-:Y:S04]  /*5d30*/  STS.128 [R80+0x80], R24 ;  /* 0x0000801850007388 */ /* 0x000fe80000000c00 */
[----:B------:R-:W-:Y:S04]  /*5d40*/  STS.128 [R80+0x400], R164 ;  /* 0x000400a450007388 */ /* 0x000fe80000000c00 */
[----:B------:R-:W-:Y:S04]  /*5d50*/  STS.128 [R80+0x480], R20 ;  /* 0x0004801450007388 */ /* 0x000fe80000000c00 */
[----:B------:R-:W-:Y:S06]  /*5d60*/  BAR.SYNC.DEFER_BLOCKING 0x0 ;  /* 0x0000000000007b1d */ /* 0x000fec0000010000 */
[----:B------:R-:W1:Y:S04]  /*5d70*/  LDS.128 R40, [R59] ;  /* 0x000000003b287984 */ /* 0x000e680000000c00 */
[----:B------:R-:W2:Y:S04]  /*5d80*/  LDS.128 R36, [R64] ;  /* 0x0000000040247984 */ /* 0x000ea80000000c00 */
[----:B------:R-:W3:Y:S04]  /*5d90*/  LDS.128 R12, [R58] ;  /* 0x000000003a0c7984 */ /* 0x000ee80000000c00 */
[----:B------:R-:W4:Y:S04]  /*5da0*/  LDS.128 R4, [R0] ;  /* 0x0000000000047984 */ /* 0x000f280000000c00 */
[----:B------:R-:W-:Y:S06]  /*5db0*/  BAR.SYNC.DEFER_BLOCKING 0x0 ;  /* 0x0000000000007b1d */ /* 0x000fec0000010000 */
[----:B------:R-:W-:Y:S04]  /*5dc0*/  STS.128 [R80], R28 ;  /* 0x0000001c50007388 */ /* 0x000fe80000000c00 */
[----:B------:R-:W-:Y:S04]  /*5dd0*/  STS.128 [R80+0x80], R72 ;  /* 0x0000804850007388 */ /* 0x000fe80000000c00 */
[----:B------:R-:W-:Y:S04]  /*5de0*/  STS.128 [R80+0x400], R124 ;  /* 0x0004007c50007388 */ /* 0x000fe80000000c00 */
[----:B------:R5:W-:Y:S04]  /*5df0*/  STS.128 [R80+0x480], R68 ;  /* 0x0004804450007388 */ /* 0x000be80000000c00 */
[----:B------:R-:W-:Y:S01]  /*5e00*/  BAR.SYNC.DEFER_BLOCKING 0x0 ;  /* 0x0000000000007b1d */ /* 0x000fe20000010000 */
[C---:B-----5:R-:W-:Y:S01]  /*5e10*/  IMAD.WIDE R68, R65.reuse, 0x2, R56 ;  /* 0x0000000241447825 */ /* 0x060fe200078e0238 */
[----:B------:R-:W-:-:S04]  /*5e20*/  IADD3 R65, R65, c[0x0][0x198], RZ ;  /* 0x0000660041417a10 */ /* 0x000fc80007ffe0ff */
[----:B------:R-:W-:Y:S01]  /*5e30*/  IADD3 R71, R65, c[0x0][0x198], RZ ;  /* 0x0000660041477a10 */ /* 0x000fe20007ffe0ff */
[----:B------:R-:W5:Y:S04]  /*5e40*/  LDS.128 R28, [R59] ;  /* 0x000000003b1c7984 */ /* 0x000f680000000c00 */
[----:B------:R-:W-:Y:S04]  /*5e50*/  LDS.128 R24, [R64] ;  /* 0x0000000040187984 */ /* 0x000fe80000000c00 */
[----:B------:R-:W-:Y:S04]  /*5e60*/  LDS.128 R20, [R58] ;  /* 0x000000003a147984 */ /* 0x000fe80000000c00 */
[----:B------:R-:W-:Y:S04]  /*5e70*/  LDS.128 R16, [R0] ;  /* 0x0000000000107984 */ /* 0x000fe80000000c00 */
[----:B------:R-:W-:Y:S06]  /*5e80*/  BAR.SYNC.DEFER_BLOCKING 0x0 ;  /* 0x0000000000007b1d */ /* 0x000fec0000010000 */
[----:B------:R-:W-:Y:S04]  /*5e90*/  STS.128 [R80], R92 ;  /* 0x0000005c50007388 */ /* 0x000fe80000000c00 */
[----:B------:R0:W-:Y:S04]  /*5ea0*/  STS.128 [R80+0x80], R60 ;  /* 0x0000803c50007388 */ /* 0x0001e80000000c00 */
[----:B------:R-:W-:Y:S04]  /*5eb0*/  STS.128 [R80+0x400], R152 ;  /* 0x0004009850007388 */ /* 0x000fe80000000c00 */
[----:B------:R1:W-:Y:S04]  /*5ec0*/  STS.128 [R80+0x480], R52 ;  /* 0x0004803450007388 */ /* 0x0003e80000000c00 */
[----:B------:R-:W-:Y:S01]  /*5ed0*/  BAR.SYNC.DEFER_BLOCKING 0x0 ;  /* 0x0000000000007b1d */ /* 0x000fe20000010000 */
[----:B0-----:R-:W-:-:S04]  /*5ee0*/  IMAD.WIDE R60, R71, 0x2, R2 ;  /* 0x00000002473c7825 */ /* 0x001fc800078e0202 */
[C---:B------:R-:W-:Y:S01]  /*5ef0*/  IMAD.WIDE R62, R71.reuse, 0x2, R56 ;  /* 0x00000002473e7825 */ /* 0x040fe200078e0238 */
[----:B------:R-:W-:-:S03]  /*5f00*/  IADD3 R71, R71, c[0x0][0x198], RZ ;  /* 0x0000660047477a10 */ /* 0x000fc60007ffe0ff */
[----:B-1----:R-:W-:-:S04]  /*5f10*/  IMAD.WIDE R52, R65, 0x2, R2 ;  /* 0x0000000241347825 */ /* 0x002fc800078e0202 */
[----:B------:R-:W-:Y:S01]  /*5f20*/  IMAD.WIDE R54, R65, 0x2, R56 ;  /* 0x0000000241367825 */ /* 0x000fe200078e0238 */
[----:B------:R-:W-:Y:S01]  /*5f30*/  IADD3 R65, R71, c[0x0][0x198], RZ ;  /* 0x0000660047417a10 */ /* 0x000fe20007ffe0ff */
[----:B------:R0:W-:Y:S01]  /*5f40*/  @P6 STG.E.U16 [R66.64], R48 ;  /* 0x0000003042006986 */ /* 0x0001e2000c101504 */
[----:B------:R-:W-:Y:S02]  /*5f50*/  ISETP.LT.AND P6, PT, R228, c[0x0][0x178], !P5 ;  /* 0x00005e00e4007a0c */ /* 0x000fe40006fc1270 */
[----:B------:R-:W-:Y:S01]  /*5f60*/  ISETP.LT.AND P5, PT, R244, c[0x0][0x178], !P5 ;  /* 0x00005e00f4007a0c */ /* 0x000fe20006fa1270 */
[----:B------:R1:W-:Y:S01]  /*5f70*/  @P2 STG.E.U16 [R68.64], R40 ;  /* 0x0000002844002986 */ /* 0x0003e2000c101504 */
[----:B------:R-:W-:Y:S02]  /*5f80*/  ISETP.LT.AND P2, PT, R228, c[0x0][0x178], !P0 ;  /* 0x00005e00e4007a0c */ /* 0x000fe40004741270 */
[----:B------:R-:W-:Y:S02]  /*5f90*/  ISETP.LT.AND P0, PT, R244, c[0x0][0x178], !P0 ;  /* 0x00005e00f4007a0c */ /* 0x000fe40004701270 */
[----:B0-----:R-:W-:-:S02]  /*5fa0*/  PRMT R67, R48, 0x7632, R67 ;  /* 0x0000763230437816 */ /* 0x001fc40000000043 */
[----:B--2---:R-:W-:Y:S02]  /*5fb0*/  PRMT R66, R36, 0x7632, R66 ;  /* 0x0000763224427816 */ /* 0x004fe40000000042 */
[----:B-1----:R-:W-:-:S05]  /*5fc0*/  PRMT R69, R40, 0x7632, R69 ;  /* 0x0000763228457816 */ /* 0x002fca0000000045 */
[----:B------:R0:W-:Y:S01]  /*5fd0*/  @P2 STG.E.U16 [R52.64], R67 ;  /* 0x0000004334002986 */ /* 0x0001e2000c101504 */
[C---:B------:R-:W-:Y:S02]  /*5fe0*/  IADD3 R48, R224.reuse, 0x6, RZ ;  /* 0x00000006e0307810 */ /* 0x040fe40007ffe0ff */
[----:B------:R-:W-:Y:S01]  /*5ff0*/  IADD3 R40, R224, 0x8, RZ ;  /* 0x00000008e0287810 */ /* 0x000fe20007ffe0ff */
[----:B------:R1:W-:Y:S01]  /*6000*/  @P0 STG.E.U16 [R54.64], R69 ;  /* 0x0000004536000986 */ /* 0x0003e2000c101504 */
[----:B------:R-:W-:Y:S02]  /*6010*/  ISETP.GE.AND P2, PT, R48, c[0x0][0x17c], PT ;  /* 0x00005f0030007a0c */ /* 0x000fe40003f46270 */
[----:B------:R-:W-:Y:S01]  /*6020*/  IADD3 R48, R224, 0x7, RZ ;  /* 0x00000007e0307810 */ /* 0x000fe20007ffe0ff */
[----:B------:R2:W-:Y:S01]  /*6030*/  @P6 STG.E.U16 [R60.64], R44 ;  /* 0x0000002c3c006986 */ /* 0x0005e2000c101504 */
[----:B------:R-:W-:Y:S02]  /*6040*/  ISETP.LT.AND P6, PT, R228, c[0x0][0x178], !P4 ;  /* 0x00005e00e4007a0c */ /* 0x000fe400067c1270 */
[----:B------:R-:W-:Y:S01]  /*6050*/  ISETP.LT.AND P4, PT, R244, c[0x0][0x178], !P4 ;  /* 0x00005e00f4007a0c */ /* 0x000fe20006781270 */
[----:B------:R3:W-:Y:S01]  /*6060*/  @P5 STG.E.U16 [R62.64], R36 ;  /* 0x000000243e005986 */ /* 0x0007e2000c101504 */
[----:B------:R-:W-:Y:S01]  /*6070*/  ISETP.LT.AND P5, PT, R228, c[0x0][0x178], !P1 ;  /* 0x00005e00e4007a0c */ /* 0x000fe20004fa1270 */
[----:B0-----:R-:W-:Y:S01]  /*6080*/  IMAD.WIDE R52, R71, 0x2, R2 ;  /* 0x0000000247347825 */ /* 0x001fe200078e0202 */
[----:B------:R-:W-:-:S02]  /*6090*/  ISETP.LT.AND P1, PT, R244, c[0x0][0x178], !P1 ;  /* 0x00005e00f4007a0c */ /* 0x000fc40004f21270 */
[----:B------:R-:W-:Y:S01]  /*60a0*/  ISETP.GE.AND P0, PT, R48, c[0x0][0x17c], PT ;  /* 0x00005f0030007a0c */ /* 0x000fe20003f06270 */
[----:B-1----:R-:W-:-:S04]  /*60b0*/  IMAD.WIDE R54, R71, 0x2, R56 ;  /* 0x0000000247367825 */ /* 0x002fc800078e0238 */
[----:B--2---:R-:W-:Y:S01]  /*60c0*/  IMAD.WIDE R60, R65, 0x2, R2 ;  /* 0x00000002413c7825 */ /* 0x004fe200078e0202 */
[----:B---3--:R-:W-:Y:S02]  /*60d0*/  PRMT R63, R44, 0x7632, R63 ;  /* 0x000076322c3f7816 */ /* 0x008fe4000000003f */
[----:B------:R-:W-:Y:S02]  /*60e0*/  PRMT R44, R12, 0x7632, R44 ;  /* 0x000076320c2c7816 */ /* 0x000fe4000000002c */
[----:B------:R-:W-:Y:S01]  /*60f0*/  IADD3 R36, R224, 0x9, RZ ;  /* 0x00000009e0247810 */ /* 0x000fe20007ffe0ff */
[----:B------:R0:W-:Y:S01]  /*6100*/  @P6 STG.E.U16 [R52.64], R63 ;  /* 0x0000003f34006986 */ /* 0x0001e2000c101504 */
[----:B------:R-:W-:Y:S02]  /*6110*/  ISETP.GE.AND P6, PT, R40, c[0x0][0x17c], PT ;  /* 0x00005f0028007a0c */ /* 0x000fe40003fc6270 */
[----:B------:R-:W-:Y:S01]  /*6120*/  PRMT R40, R32, 0x7632, R40 ;  /* 0x0000763220287816 */ /* 0x000fe20000000028 */
[----:B------:R-:W-:Y:S01]  /*6130*/  @P4 STG.E.U16 [R54.64], R66 ;  /* 0x0000004236004986 */ /* 0x000fe2000c101504 */
[----:B------:R-:W-:-:S02]  /*6140*/  ISETP.GE.AND P4, PT, R36, c[0x0][0x17c], PT ;  /* 0x00005f0024007a0c */ /* 0x000fc40003f86270 */
[----:B------:R-:W-:Y:S01]  /*6150*/  IADD3 R36, R224, 0xa, RZ ;  /* 0x0000000ae0247810 */ /* 0x000fe20007ffe0ff */
[----:B------:R1:W-:Y:S01]  /*6160*/  @P5 STG.E.U16 [R60.64], R32 ;  /* 0x000000203c005986 */ /* 0x0003e2000c101504 */
[----:B------:R-:W-:Y:S02]  /*6170*/  ISETP.LT.AND P5, PT, R228, c[0x0][0x178], !P3 ;  /* 0x00005e00e4007a0c */ /* 0x000fe40005fa1270 */
[----:B------:R-:W-:Y:S01]  /*6180*/  ISETP.LT.AND P3, PT, R244, c[0x0][0x178], !P3 ;  /* 0x00005e00f4007a0c */ /* 0x000fe20005f61270 */
[C---:B0-----:R-:W-:Y:S01]  /*6190*/  IMAD.WIDE R62, R65.reuse, 0x2, R56 ;  /* 0x00000002413e7825 */ /* 0x041fe200078e0238 */
[----:B------:R-:W-:-:S04]  /*61a0*/  IADD3 R65, R65, c[0x0][0x198], RZ ;  /* 0x0000660041417a10 */ /* 0x000fc80007ffe0ff */
[----:B------:R0:W-:Y:S01]  /*61b0*/  @P1 STG.E.U16 [R62.64], R12 ;  /* 0x0000000c3e001986 */ /* 0x0001e2000c101504 */
[----:B------:R-:W-:Y:S01]  /*61c0*/  ISETP.LT.AND P1, PT, R228, c[0x0][0x178], !P2 ;  /* 0x00005e00e4007a0c */ /* 0x000fe20005721270 */
[C---:B------:R-:W-:Y:S01]  /*61d0*/  IMAD.WIDE R52, R65.reuse, 0x2, R2 ;  /* 0x0000000241347825 */ /* 0x040fe200078e0202 */
[----:B------:R-:W-:Y:S02]  /*61e0*/  ISETP.LT.AND P2, PT, R244, c[0x0][0x178], !P2 ;  /* 0x00005e00f4007a0c */ /* 0x000fe40005741270 */
[----:B-1----:R-:W-:Y:S01]  /*61f0*/  PRMT R32, R8, 0x7632, R32 ;  /* 0x0000763208207816 */ /* 0x002fe20000000020 */
[C---:B------:R-:W-:Y:S01]  /*6200*/  IMAD.WIDE R54, R65.reuse, 0x2, R56 ;  /* 0x0000000241367825 */ /* 0x040fe200078e0238 */
[----:B------:R-:W-:Y:S01]  /*6210*/  IADD3 R65, R65, c[0x0][0x198], RZ ;  /* 0x0000660041417a10 */ /* 0x000fe20007ffe0ff */
[----:B------:R1:W-:Y:S01]  /*6220*/  @P5 STG.E.U16 [R52.64], R40 ;  /* 0x0000002834005986 */ /* 0x0003e2000c101504 */
[----:B------:R-:W-:Y:S02]  /*6230*/  ISETP.GE.AND P5, PT, R36, c[0x0][0x17c], PT ;  /* 0x00005f0024007a0c */ /* 0x000fe40003fa6270 */
[----:B----4-:R-:W-:Y:S01]  /*6240*/  PRMT R36, R4, 0x7632, R36 ;  /* 0x0000763204247816 */ /* 0x010fe20000000024 */
[----:B------:R-:W-:Y:S01]  /*6250*/  IMAD.WIDE R60, R65, 0x2, R2 ;  /* 0x00000002413c7825 */ /* 0x000fe200078e0202 */
[----:B------:R2:W-:Y:S01]  /*6260*/  @P3 STG.E.U16 [R54.64], R44 ;  /* 0x0000002c36003986 */ /* 0x0005e2000c101504 */
[----:B------:R-:W-:-:S02]  /*6270*/  ISETP.LT.AND P3, PT, R228, c[0x0][0x178], !P0 ;  /* 0x00005e00e4007a0c */ /* 0x000fc40004761270 */
[C---:B0-----:R-:W-:Y:S01]  /*6280*/  IMAD.WIDE R62, R65.reuse, 0x2, R56 ;  /* 0x00000002413e7825 */ /* 0x041fe200078e0238 */
[----:B------:R-:W-:Y:S01]  /*6290*/  IADD3 R65, R65, c[0x0][0x198], RZ ;  /* 0x0000660041417a10 */ /* 0x000fe20007ffe0ff */
[----:B------:R0:W-:Y:S01]  /*62a0*/  @P1 STG.E.U16 [R60.64], R8 ;  /* 0x000000083c001986 */ /* 0x0001e2000c101504 */
[----:B------:R-:W-:Y:S02]  /*62b0*/  ISETP.LT.AND P0, PT, R244, c[0x0][0x178], !P0 ;  /* 0x00005e00f4007a0c */ /* 0x000fe40004701270 */
[----:B------:R-:W-:Y:S01]  /*62c0*/  IADD3 R12, R224, 0xb, RZ ;  /* 0x0000000be00c7810 */ /* 0x000fe20007ffe0ff */
[----:B------:R3:W-:Y:S01]  /*62d0*/  @P2 STG.E.U16 [R62.64], R4 ;  /* 0x000000043e002986 */ /* 0x0007e2000c101504 */
[----:B------:R-:W-:Y:S01]  /*62e0*/  ISETP.LT.AND P2, PT, R228, c[0x0][0x178], !P6 ;  /* 0x00005e00e4007a0c */ /* 0x000fe20007741270 */
[C---:B-1----:R-:W-:Y:S01]  /*62f0*/  IMAD.WIDE R52, R65.reuse, 0x2, R2 ;  /* 0x0000000241347825 */ /* 0x042fe200078e0202 */
[----:B------:R-:W-:Y:S02]  /*6300*/  ISETP.LT.AND P6, PT, R244, c[0x0][0x178], !P6 ;  /* 0x00005e00f4007a0c */ /* 0x000fe400077c1270 */
[----:B------:R-:W-:Y:S01]  /*6310*/  ISETP.GE.AND P1, PT, R12, c[0x0][0x17c], PT ;  /* 0x00005f000c007a0c */ /* 0x000fe20003f26270 */
[C---:B--2---:R-:W-:Y:S01]  /*6320*/  IMAD.WIDE R54, R65.reuse, 0x2, R56 ;  /* 0x0000000241367825 */ /* 0x044fe200078e0238 */
[----:B------:R-:W-:Y:S01]  /*6330*/  IADD3 R65, R65, c[0x0][0x198], RZ ;  /* 0x0000660041417a10 */ /* 0x000fe20007ffe0ff */
[----:B------:R1:W-:Y:S01]  /*6340*/  @P3 STG.E.U16 [R52.64], R32 ;  /* 0x0000002034003986 */ /* 0x0003e2000c101504 */
[----:B------:R-:W-:-:S02]  /*6350*/  IADD3 R12, R224, 0xc, RZ ;  /* 0x0000000ce00c7810 */ /* 0x000fc40007ffe0ff */
[C---:B------:R-:W-:Y:S01]  /*6360*/  IADD3 R67, R65.reuse, c[0x0][0x198], RZ ;  /* 0x0000660041437a10 */ /* 0x040fe20007ffe0ff */
[C---:B0-----:R-:W-:Y:S01]  /*6370*/  IMAD.WIDE R60, R65.reuse, 0x2, R2 ;  /* 0x00000002413c7825 */ /* 0x041fe200078e0202 */
[----:B------:R0:W-:Y:S01]  /*6380*/  @P0 STG.E.U16 [R54.64], R36 ;  /* 0x0000002436000986 */ /* 0x0001e2000c101504 */
[----:B------:R-:W-:Y:S02]  /*6390*/  ISETP.LT.AND P0, PT, R228, c[0x0][0x178], !P4 ;  /* 0x00005e00e4007a0c */ /* 0x000fe40006701270 */
[----:B---3--:R-:W-:Y:S01]  /*63a0*/  IMAD.WIDE R62, R65, 0x2, R56 ;  /* 0x00000002413e7825 */ /* 0x008fe200078e0238 */
[----:B------:R2:W-:Y:S01]  /*63b0*/  @P2 STG.E.U16 [R60.64], R49 ;  /* 0x000000313c002986 */ /* 0x0005e2000c101504 */
[----:B------:R-:W-:Y:S02]  /*63c0*/  ISETP.LT.AND P4, PT, R244, c[0x0][0x178], !P4 ;  /* 0x00005e00f4007a0c */ /* 0x000fe40006781270 */
[C---:B------:R-:W-:Y:S01]  /*63d0*/  IADD3 R65, R67.reuse, c[0x0][0x198], RZ ;  /* 0x0000660043417a10 */ /* 0x040fe20007ffe0ff */
[----:B------:R3:W-:Y:S01]  /*63e0*/  @P6 STG.E.U16 [R62.64], R41 ;  /* 0x000000293e006986 */ /* 0x0007e2000c101504 */
[----:B------:R-:W-:Y:S01]  /*63f0*/  ISETP.LT.AND P6, PT, R228, c[0x0][0x178], !P5 ;  /* 0x00005e00e4007a0c */ /* 0x000fe20006fc1270 */
[----:B-1----:R-:W-:Y:S01]  /*6400*/  IMAD.WIDE R52, R67, 0x2, R2 ;  /* 0x0000000243347825 */ /* 0x002fe200078e0202 */
[----:B------:R-:W-:-:S02]  /*6410*/  ISETP.LT.AND P5, PT, R244, c[0x0][0x178], !P5 ;  /* 0x00005e00f4007a0c */ /* 0x000fc40006fa1270 */
[----:B------:R-:W-:Y:S01]  /*6420*/  ISETP.GE.AND P3, PT, R12, c[0x0][0x17c], PT ;  /* 0x00005f000c007a0c */ /* 0x000fe20003f66270 */
[----:B0-----:R-:W-:Y:S01]  /*6430*/  IMAD.WIDE R54, R65, 0x2, R2 ;  /* 0x0000000241367825 */ /* 0x001fe200078e0202 */
[----:B------:R-:W-:Y:S02]  /*6440*/  PRMT R12, R49, 0x7632, R12 ;  /* 0x00007632310c7816 */ /* 0x000fe4000000000c */
[----:B------:R-:W-:Y:S01]  /*6450*/  PRMT R32, R41, 0x7632, R32 ;  /* 0x0000763229207816 */ /* 0x000fe20000000020 */
[--C-:B--2---:R-:W-:Y:S01]  /*6460*/  IMAD.WIDE R48, R67, 0x2, R56.reuse ;  /* 0x0000000243307825 */ /* 0x104fe200078e0238 */
[C---:B------:R-:W-:Y:S01]  /*6470*/  IADD3 R8, R224.reuse, 0xe, RZ ;  /* 0x0000000ee0087810 */ /* 0x040fe20007ffe0ff */
[----:B------:R0:W-:Y:S01]  /*6480*/  @P0 STG.E.U16 [R52.64], R12 ;  /* 0x0000000c34000986 */ /* 0x0001e2000c101504 */
[----:B------:R-:W-:Y:S01]  /*6490*/  IADD3 R4, R224, 0xd, RZ ;  /* 0x0000000de0047810 */ /* 0x000fe20007ffe0ff */
[C---:B------:R-:W-:Y:S01]  /*64a0*/  IMAD.WIDE R60, R65.reuse, 0x2, R56 ;  /* 0x00000002413c7825 */ /* 0x040fe200078e0238 */
[----:B------:R-:W-:Y:S01]  /*64b0*/  IADD3 R65, R65, c[0x0][0x198], RZ ;  /* 0x0000660041417a10 */ /* 0x000fe20007ffe0ff */
[----:B------:R-:W-:Y:S01]  /*64c0*/  @P4 STG.E.U16 [R48.64], R32 ;  /* 0x0000002030004986 */ /* 0x000fe2000c101504 */
[----:B------:R-:W-:-:S02]  /*64d0*/  ISETP.GE.AND P0, PT, R8, c[0x0][0x17c], PT ;  /* 0x00005f0008007a0c */ /* 0x000fc40003f06270 */
[----:B------:R-:W-:Y:S01]  /*64e0*/  PRMT R8, R45, 0x7632, R8 ;  /* 0x000076322d087816 */ /* 0x000fe20000000008 */
[----:B------:R1:W-:Y:S01]  /*64f0*/  @P6 STG.E.U16 [R54.64], R45 ;  /* 0x0000002d36006986 */ /* 0x0003e2000c101504 */
[----:B------:R-:W-:Y:S01]  /*6500*/  ISETP.LT.AND P6, PT, R228, c[0x0][0x178], !P1 ;  /* 0x00005e00e4007a0c */ /* 0x000fe20004fc1270 */
[C---:B---3--:R-:W-:Y:S01]  /*6510*/  IMAD.WIDE R40, R65.reuse, 0x2, R2 ;  /* 0x0000000241287825 */ /* 0x048fe200078e0202 */
[----:B------:R-:W-:Y:S01]  /*6520*/  ISETP.LT.AND P1, PT, R244, c[0x0][0x178], !P1 ;  /* 0x00005e00f4007a0c */ /* 0x000fe20004f21270 */
[----:B------:R2:W-:Y:S01]  /*6530*/  @P5 STG.E.U16 [R60.64], R37 ;  /* 0x000000253c005986 */ /* 0x0005e2000c101504 */
[----:B------:R-:W-:Y:S02]  /*6540*/  ISETP.LT.AND P5, PT, R228, c[0x0][0x178], !P3 ;  /* 0x00005e00e4007a0c */ /* 0x000fe40005fa1270 */
[----:B------:R-:W-:Y:S02]  /*6550*/  ISETP.LT.AND P3, PT, R244, c[0x0][0x178], !P3 ;  /* 0x00005e00f4007a0c */ /* 0x000fe40005f61270 */
[----:B0-----:R-:W-:-:S02]  /*6560*/  IADD3 R53, R65, c[0x0][0x198], RZ ;  /* 0x0000660041357a10 */ /* 0x001fc40007ffe0ff */
[----:B------:R-:W-:Y:S02]  /*6570*/  PRMT R12, R37, 0x7632, R12 ;  /* 0x00007632250c7816 */ /* 0x000fe4000000000c */
[----:B------:R-:W-:Y:S01]  /*6580*/  ISETP.GE.AND P2, PT, R4, c[0x0][0x17c], PT ;  /* 0x00005f0004007a0c */ /* 0x000fe20003f46270 */
[----:B-1----:R-:W-:Y:S01]  /*6590*/  IMAD.WIDE R44, R53, 0x2, R2 ;  /* 0x00000002352c7825 */ /* 0x002fe200078e0202 */
[----:B------:R0:W-:Y:S01]  /*65a0*/  @P6 STG.E.U16 [R40.64], R8 ;  /* 0x0000000828006986 */ /* 0x0001e2000c101504 */
[----:B------:R-:W-:Y:S02]  /*65b0*/  IADD3 R4, R224, 0xf, RZ ;  /* 0x0000000fe0047810 */ /* 0x000fe40007ffe0ff */
[--C-:B--2---:R-:W-:Y:S02]  /*65c0*/  IMAD.WIDE R36, R65, 0x2, R56.reuse ;  /* 0x0000000241247825 */ /* 0x104fe400078e0238 */
[----:B------:R-:W-:Y:S02]  /*65d0*/  ISETP.GE.AND P4, PT, R4, c[0x0][0x17c], PT ;  /* 0x00005f0004007a0c */ /* 0x000fe40003f86270 */
[C---:B------:R-:W-:Y:S01]  /*65e0*/  IMAD.WIDE R48, R53.reuse, 0x2, R56 ;  /* 0x0000000235307825 */ /* 0x040fe200078e0238 */
[----:B------:R-:W-:Y:S01]  /*65f0*/  @P1 STG.E.U16 [R36.64], R12 ;  /* 0x0000000c24001986 */ /* 0x000fe2000c101504 */
[----:B------:R-:W-:-:S02]  /*6600*/  IADD3 R53, R53, c[0x0][0x198], RZ ;  /* 0x0000660035357a10 */ /* 0x000fc40007ffe0ff */
[----:B------:R-:W-:Y:S01]  /*6610*/  IADD3 R4, R224, 0x10, RZ ;  /* 0x00000010e0047810 */ /* 0x000fe20007ffe0ff */
[----:B------:R1:W-:Y:S01]  /*6620*/  @P5 STG.E.U16 [R44.64], R33 ;  /* 0x000000212c005986 */ /* 0x0003e2000c101504 */
[----:B0-----:R-:W-:Y:S02]  /*6630*/  PRMT R41, R33, 0x7632, R41 ;  /* 0x0000763221297816 */ /* 0x001fe40000000029 */
[C---:B------:R-:W-:Y:S01]  /*6640*/  ISETP.LT.AND P5, PT, R228.reuse, c[0x0][0x178], !P0 ;  /* 0x00005e00e4007a0c */ /* 0x040fe200047a1270 */
[----:B------:R0:W-:Y:S01]  /*6650*/  @P3 STG.E.U16 [R48.64], R13 ;  /* 0x0000000d30003986 */ /* 0x0001e2000c101504 */
[----:B------:R-:W-:Y:S02]  /*6660*/  ISETP.LT.AND P3, PT, R228, c[0x0][0x178], !P2 ;  /* 0x00005e00e4007a0c */ /* 0x000fe40005761270 */
[C---:B------:R-:W-:Y:S02]  /*6670*/  ISETP.LT.AND P2, PT, R244.reuse, c[0x0][0x178], !P2 ;  /* 0x00005e00f4007a0c */ /* 0x040fe40005741270 */
[----:B------:R-:W-:-:S02]  /*6680*/  ISETP.LT.AND P0, PT, R244, c[0x0][0x178], !P0 ;  /* 0x00005e00f4007a0c */ /* 0x000fc40004701270 */
[C---:B------:R-:W-:Y:S01]  /*6690*/  IADD3 R55, R53.reuse, c[0x0][0x198], RZ ;  /* 0x0000660035377a10 */ /* 0x040fe20007ffe0ff */
[----:B-1----:R-:W-:Y:S01]  /*66a0*/  IMAD.WIDE R32, R53, 0x2, R2 ;  /* 0x0000000235207825 */ /* 0x002fe200078e0202 */
[----:B------:R-:W-:Y:S02]  /*66b0*/  PRMT R45, R13, 0x7632, R45 ;  /* 0x000076320d2d7816 */ /* 0x000fe4000000002d */
[----:B------:R-:W-:Y:S01]  /*66c0*/  ISETP.GE.AND P6, PT, R4, c[0x0][0x17c], PT ;  /* 0x00005f0004007a0c */ /* 0x000fe20003fc6270 */
[----:B0-----:R-:W-:Y:S01]  /*66d0*/  IMAD.WIDE R12, R53, 0x2, R56 ;  /* 0x00000002350c7825 */ /* 0x001fe200078e0238 */
[C---:B------:R-:W-:Y:S01]  /*66e0*/  IADD3 R4, R224.reuse, 0x12, RZ ;  /* 0x00000012e0047810 */ /* 0x040fe20007ffe0ff */
[----:B------:R0:W-:Y:S01]  /*66f0*/  @P3 STG.E.U16 [R32.64], R41 ;  /* 0x0000002920003986 */ /* 0x0001e2000c101504 */
[----:B------:R-:W-:Y:S01]  /*6700*/  IADD3 R8, R224, 0x11, RZ ;  /* 0x00000011e0087810 */ /* 0x000fe20007ffe0ff */
[----:B------:R-:W-:Y:S01]  /*6710*/  IMAD.WIDE R36, R55, 0x2, R2 ;  /* 0x0000000237247825 */ /* 0x000fe200078e0202 */
[----:B------:R-:W-:Y:S01]  /*6720*/  ISETP.GE.AND P3, PT, R4, c[0x0][0x17c], PT ;  /* 0x00005f0004007a0c */ /* 0x000fe20003f66270 */
[----:B------:R1:W-:Y:S01]  /*6730*/  @P2 STG.E.U16 [R12.64], R45 ;  /* 0x0000002d0c002986 */ /* 0x0003e2000c101504 */
[----:B------:R-:W-:-:S02]  /*6740*/  ISETP.LT.AND P2, PT, R228, c[0x0][0x178], !P4 ;  /* 0x00005e00e4007a0c */ /* 0x000fc40006741270 */
[----:B------:R-:W-:Y:S01]  /*6750*/  ISETP.LT.AND P4, PT, R244, c[0x0][0x178], !P4 ;  /* 0x00005e00f4007a0c */ /* 0x000fe20006781270 */
[----:B------:R2:W-:Y:S01]  /*6760*/  @P5 STG.E.U16 [R36.64], R9 ;  /* 0x0000000924005986 */ /* 0x0005e2000c101504 */
[----:B------:R-:W-:Y:S02]  /*6770*/  IADD3 R4, R224, 0x13, RZ ;  /* 0x00000013e0047810 */ /* 0x000fe40007ffe0ff */
[----:B------:R-:W-:Y:S01]  /*6780*/  ISETP.GE.AND P1, PT, R8, c[0x0][0x17c], PT ;  /* 0x00005f0008007a0c */ /* 0x000fe20003f26270 */
[C---:B0-----:R-:W-:Y:S01]  /*6790*/  IMAD.WIDE R40, R55.reuse, 0x2, R56 ;  /* 0x0000000237287825 */ /* 0x041fe200078e0238 */
[----:B------:R-:W-:Y:S02]  /*67a0*/  IADD3 R55, R55, c[0x0][0x198], RZ ;  /* 0x0000660037377a10 */ /* 0x000fe40007ffe0ff */
[----:B------:R-:W-:Y:S02]  /*67b0*/  PRMT R33, R9, 0x7632, R33 ;  /* 0x0000763209217816 */ /* 0x000fe40000000021 */
[----:B------:R0:W-:Y:S01]  /*67c0*/  @P0 STG.E.U16 [R40.64], R5 ;  /* 0x0000000528000986 */ /* 0x0001e2000c101504 */
[----:B------:R-:W-:Y:S01]  /*67d0*/  ISETP.LT.AND P0, PT, R228, c[0x0][0x178], !P6 ;  /* 0x00005e00e4007a0c */ /* 0x000fe20007701270 */
[----:B-1----:R-:W-:Y:S01]  /*67e0*/  IMAD.WIDE R12, R55, 0x2, R2 ;  /* 0x00000002370c7825 */ /* 0x002fe200078e0202 */
[----:B------:R-:W-:-:S02]  /*67f0*/  ISETP.LT.AND P6, PT, R244, c[0x0][0x178], !P6 ;  /* 0x00005e00f4007a0c */ /* 0x000fc400077c1270 */
[----:B------:R-:W-:Y:S01]  /*6800*/  ISETP.GE.AND P5, PT, R4, c[0x0][0x17c], PT ;  /* 0x00005f0004007a0c */ /* 0x000fe20003fa6270 */
[----:B--2---:R-:W-:Y:S01]  /*6810*/  IMAD.WIDE R8, R55, 0x2, R56 ;  /* 0x0000000237087825 */ /* 0x004fe200078e0238 */
[----:B------:R-:W-:Y:S01]  /*6820*/  PRMT R37, R5, 0x7632, R37 ;  /* 0x0000763205257816 */ /* 0x000fe20000000025 */
[----:B------:R1:W-:Y:S01]  /*6830*/  @P2 STG.E.U16 [R12.64], R33 ;  /* 0x000000210c002986 */ /* 0x0003e2000c101504 */
[----:B------:R-:W-:Y:S02]  /*6840*/  IADD3 R4, R224, 0x14, RZ ;  /* 0x00000014e0047810 */ /* 0x000fe40007ffe0ff */
[----:B------:R-:W-:Y:S01]  /*6850*/  IADD3 R55, R55, c[0x0][0x198], RZ ;  /* 0x0000660037377a10 */ /* 0x000fe20007ffe0ff */
[----:B------:R2:W-:Y:S01]  /*6860*/  @P4 STG.E.U16 [R8.64], R37 ;  /* 0x0000002508004986 */ /* 0x0005e2000c101504 */
[----:B------:R-:W-:Y:S02]  /*6870*/  ISETP.GE.AND P2, PT, R4, c[0x0][0x17c], PT ;  /* 0x00005f0004007a0c */ /* 0x000fe40003f46270 */
[----:B------:R-:W-:Y:S01]  /*6880*/  ISETP.LT.AND P4, PT, R228, c[0x0][0x178], !P1 ;  /* 0x00005e00e4007a0c */ /* 0x000fe20004f81270 */
[----:B0-----:R-:W-:Y:S01]  /*6890*/  IMAD.WIDE R4, R55, 0x2, R2 ;  /* 0x0000000237047825 */ /* 0x001fe200078e0202 */
[----:B------:R-:W-:-:S02]  /*68a0*/  ISETP.LT.AND P1, PT, R244, c[0x0][0x178], !P1 ;  /* 0x00005e00f4007a0c */ /* 0x000fc40004f21270 */
[----:B------:R-:W-:Y:S01]  /*68b0*/  IADD3 R36, R224, 0x15, RZ ;  /* 0x00000015e0247810 */ /* 0x000fe20007ffe0ff */
[C---:B-1----:R-:W-:Y:S01]  /*68c0*/  IMAD.WIDE R32, R55.reuse, 0x2, R56 ;  /* 0x0000000237207825 */ /* 0x042fe200078e0238 */
[----:B------:R-:W-:Y:S01]  /*68d0*/  IADD3 R55, R55, c[0x0][0x198], RZ ;  /* 0x0000660037377a10 */ /* 0x000fe20007ffe0ff */
[----:B------:R0:W-:Y:S01]  /*68e0*/  @P0 STG.E.U16 [R4.64], R50 ;  /* 0x0000003204000986 */ /* 0x0001e2000c101504 */
[----:B------:R-:W-:Y:S02]  /*68f0*/  ISETP.GE.AND P0, PT, R36, c[0x0][0x17c], PT ;  /* 0x00005f0024007a0c */ /* 0x000fe40003f06270 */
[----:B------:R-:W-:Y:S01]  /*6900*/  IADD3 R36, R224, 0x16, RZ ;  /* 0x00000016e0247810 */ /* 0x000fe20007ffe0ff */
[----:B------:R1:W-:Y:S01]  /*6910*/  @P6 STG.E.U16 [R32.64], R42 ;  /* 0x0000002a20006986 */ /* 0x0003e2000c101504 */
[----:B------:R-:W-:Y:S01]  /*6920*/  ISETP.LT.AND P6, PT, R228, c[0x0][0x178], !P3 ;  /* 0x00005e00e4007a0c */ /* 0x000fe20005fc1270 */
[----:B--2---:R-:W-:Y:S01]  /*6930*/  IMAD.WIDE R8, R55, 0x2, R2 ;  /* 0x0000000237087825 */ /* 0x004fe200078e0202 */
[----:B------:R-:W-:-:S02]  /*6940*/  ISETP.LT.AND P3, PT, R244, c[0x0][0x178], !P3 ;  /* 0x00005e00f4007a0c */ /* 0x000fc40005f61270 */
[----:B------:R-:W-:Y:S01]  /*6950*/  IADD3 R41, R224, 0x18, RZ ;  /* 0x00000018e0297810 */ /* 0x000fe20007ffe0ff */
[C---:B------:R-:W-:Y:S01]  /*6960*/  IMAD.WIDE R12, R55.reuse, 0x2, R56 ;  /* 0x00000002370c7825 */ /* 0x040fe200078e0238 */
[----:B------:R-:W-:Y:S02]  /*6970*/  IADD3 R55, R55, c[0x0][0x198], RZ ;  /* 0x0000660037377a10 */ /* 0x000fe40007ffe0ff */
[----:B0-----:R-:W-:Y:S02]  /*6980*/  PRMT R5, R50, 0x7632, R5 ;  /* 0x0000763232057816 */ /* 0x001fe40000000005 */
[----:B------:R-:W-:Y:S02]  /*6990*/  IADD3 R37, R55, c[0x0][0x198], RZ ;  /* 0x0000660037257a10 */ /* 0x000fe40007ffe0ff */
[----:B-1----:R-:W-:Y:S01]  /*69a0*/  PRMT R33, R42, 0x7632, R33 ;  /* 0x000076322a217816 */ /* 0x002fe20000000021 */
[----:B------:R0:W-:Y:S01]  /*69b0*/  @P4 STG.E.U16 [R8.64], R5 ;  /* 0x0000000508004986 */ /* 0x0001e2000c101504 */
[----:B------:R-:W-:-:S02]  /*69c0*/  ISETP.LT.AND P4, PT, R228, c[0x0][0x178], !P5 ;  /* 0x00005e00e4007a0c */ /* 0x000fc40006f81270 */
[----:B------:R-:W-:Y:S01]  /*69d0*/  ISETP.LT.AND P5, PT, R244, c[0x0][0x178], !P5 ;  /* 0x00005e00f4007a0c */ /* 0x000fe20006fa1270 */
[----:B------:R1:W-:Y:S01]  /*69e0*/  @P1 STG.E.U16 [R12.64], R33 ;  /* 0x000000210c001986 */ /* 0x0003e2000c101504 */
[----:B------:R-:W-:Y:S02]  /*69f0*/  ISETP.GE.AND P1, PT, R36, c[0x0][0x17c], PT ;  /* 0x00005f0024007a0c */ /* 0x000fe40003f26270 */
[----:B------:R-:W-:Y:S02]  /*6a00*/  IADD3 R45, R37, c[0x0][0x198], RZ ;  /* 0x00006600252d7a10 */ /* 0x000fe40007ffe0ff */
[C---:B------:R-:W-:Y:S02]  /*6a10*/  IADD3 R36, R224.reuse, 0x17, RZ ;  /* 0x00000017e0247810 */ /* 0x040fe40007ffe0ff */
[----:B------:R-:W-:Y:S01]  /*6a20*/  IADD3 R40, R224, 0x19, RZ ;  /* 0x00000019e0287810 */ /* 0x000fe20007ffe0ff */
[----:B0-----:R-:W-:Y:S01]  /*6a30*/  IMAD.WIDE R4, R55, 0x2, R2 ;  /* 0x0000000237047825 */ /* 0x001fe200078e0202 */
[----:B------:R-:W-:-:S02]  /*6a40*/  PRMT R42, R15, 0x7632, R42 ;  /* 0x000076320f2a7816 */ /* 0x000fc4000000002a */
[----:B-----5:R-:W-:Y:S01]  /*6a50*/  PRMT R44, R28, 0x7632, R44 ;  /* 0x000076321c2c7816 */ /* 0x020fe2000000002c */
[----:B-1----:R-:W-:Y:S01]  /*6a60*/  IMAD.WIDE R32, R55, 0x2, R56 ;  /* 0x0000000237207825 */ /* 0x002fe200078e0238 */
[----:B------:R0:W-:Y:S01]  /*6a70*/  @P6 STG.E.U16 [R4.64], R46 ;  /* 0x0000002e04006986 */ /* 0x0001e2000c101504 */
[----:B------:R-:W-:Y:S02]  /*6a80*/  ISETP.GE.AND P6, PT, R36, c[0x0][0x17c], PT ;  /* 0x00005f0024007a0c */ /* 0x000fe40003fc6270 */
[--C-:B------:R-:W-:Y:S01]  /*6a90*/  IMAD.WIDE R8, R37, 0x2, R2.reuse ;  /* 0x0000000225087825 */ /* 0x100fe200078e0202 */
[----:B------:R1:W-:Y:S01]  /*6aa0*/  @P3 STG.E.U16 [R32.64], R38 ;  /* 0x0000002620003986 */ /* 0x0003e2000c101504 */
[----:B------:R-:W-:Y:S02]  /*6ab0*/  ISETP.LT.AND P3, PT, R228, c[0x0][0x178], !P2 ;  /* 0x00005e00e4007a0c */ /* 0x000fe40005761270 */
[----:B------:R-:W-:Y:S01]  /*6ac0*/  ISETP.LT.AND P2, PT, R244, c[0x0][0x178], !P2 ;  /* 0x00005e00f4007a0c */ /* 0x000fe20005741270 */
[----:B------:R-:W-:Y:S01]  /*6ad0*/  IMAD.WIDE R12, R45, 0x2, R2 ;  /* 0x000000022d0c7825 */ /* 0x000fe200078e0202 */
[----:B0-----:R-:W-:-:S02]  /*6ae0*/  PRMT R5, R46, 0x7632, R5 ;  /* 0x000076322e057816 */ /* 0x001fc40000000005 */
[----:B-1----:R-:W-:-:S03]  /*6af0*/  PRMT R33, R38, 0x7632, R33 ;  /* 0x0000763226217816 */ /* 0x002fc60000000021 */
[----:B------:R0:W-:Y:S01]  /*6b00*/  @P4 STG.E.U16 [R8.64], R5 ;  /* 0x0000000508004986 */ /* 0x0001e2000c101504 */
[----:B------:R-:W-:Y:S02]  /*6b10*/  ISETP.GE.AND P4, PT, R41, c[0x0][0x17c], PT ;  /* 0x00005f0029007a0c */ /* 0x000fe40003f86270 */
[----:B------:R-:W-:Y:S01]  /*6b20*/  PRMT R38, R14, 0x7632, R38 ;  /* 0x000076320e267816 */ /* 0x000fe20000000026 */
[----:B0-----:R-:W-:Y:S01]  /*6b30*/  IMAD.WIDE R4, R37, 0x2, R56 ;  /* 0x0000000225047825 */ /* 0x001fe200078e0238 */
[----:B------:R-:W-:-:S03]  /*6b40*/  IADD3 R9, R45, c[0x0][0x198], RZ ;  /* 0x000066002d097a10 */ /* 0x000fc60007ffe0ff */
[----:B------:R-:W-:Y:S01]  /*6b50*/  IMAD.WIDE R36, R45, 0x2, R56 ;  /* 0x000000022d247825 */ /* 0x000fe200078e0238 */
[----:B------:R0:W-:Y:S01]  /*6b60*/  @P5 STG.E.U16 [R4.64], R33 ;  /* 0x0000002104005986 */ /* 0x0001e2000c101504 */
[----:B------:R-:W-:Y:S02]  /*6b70*/  IADD3 R41, R9, c[0x0][0x198], RZ ;  /* 0x0000660009297a10 */ /* 0x000fe40007ffe0ff */
[----:B------:R-:W-:Y:S01]  /*6b80*/  ISETP.GE.AND P5, PT, R40, c[0x0][0x17c], PT ;  /* 0x00005f0028007a0c */ /* 0x000fe20003fa6270 */
[----:B------:R-:W-:Y:S01]  /*6b90*/  @P3 STG.E.U16 [R12.64], R34 ;  /* 0x000000220c003986 */ /* 0x000fe2000c101504 */
[----:B------:R-:W-:Y:S02]  /*6ba0*/  ISETP.LT.AND P3, PT, R228, c[0x0][0x178], !P1 ;  /* 0x00005e00e4007a0c */ /* 0x000fe40004f61270 */
[----:B------:R-:W-:Y:S01]  /*6bb0*/  ISETP.LT.AND P1, PT, R244, c[0x0][0x178], !P1 ;  /* 0x00005e00f4007a0c */ /* 0x000fe20004f21270 */
[----:B------:R1:W-:Y:S01]  /*6bc0*/  @P2 STG.E.U16 [R36.64], R14 ;  /* 0x0000000e24002986 */ /* 0x0003e2000c101504 */
[----:B------:R-:W-:-:S02]  /*6bd0*/  ISETP.LT.AND P2, PT, R228, c[0x0][0x178], !P0 ;  /* 0x00005e00e4007a0c */ /* 0x000fc40004741270 */
[----:B------:R-:W-:Y:S01]  /*6be0*/  ISETP.LT.AND P0, PT, R244, c[0x0][0x178], !P0 ;  /* 0x00005e00f4007a0c */ /* 0x000fe20004701270 */
[----:B0-----:R-:W-:Y:S01]  /*6bf0*/  IMAD.WIDE R4, R9, 0x2, R2 ;  /* 0x0000000209047825 */ /* 0x001fe200078e0202 */
[----:B------:R-:W-:-:S03]  /*6c00*/  PRMT R40, R35, 0x7632, R40 ;  /* 0x0000763223287816 */ /* 0x000fc60000000028 */
[----:B------:R-:W-:Y:S01]  /*6c10*/  IMAD.WIDE R8, R9, 0x2, R56 ;  /* 0x0000000209087825 */ /* 0x000fe200078e0238 */
[----:B-1----:R-:W-:-:S03]  /*6c20*/  PRMT R37, R34, 0x7632, R37 ;  /* 0x0000763222257816 */ /* 0x002fc60000000025 */
[C---:B------:R-:W-:Y:S01]  /*6c30*/  IMAD.WIDE R12, R41.reuse, 0x2, R2 ;  /* 0x00000002290c7825 */ /* 0x040fe200078e0202 */
[C---:B------:R-:W-:Y:S02]  /*6c40*/  IADD3 R34, R224.reuse, 0x1a, RZ ;  /* 0x0000001ae0227810 */ /* 0x040fe40007ffe0ff */
[----:B------:R-:W-:Y:S01]  /*6c50*/  IADD3 R14, R224, 0x1c, RZ ;  /* 0x0000001ce00e7810 */ /* 0x000fe20007ffe0ff */
[----:B------:R0:W-:Y:S01]  /*6c60*/  @P2 STG.E.U16 [R4.64], R37 ;  /* 0x0000002504002986 */ /* 0x0001e2000c101504 */
[C---:B------:R-:W-:Y:S01]  /*6c70*/  IMAD.WIDE R32, R41.reuse, 0x2, R56 ;  /* 0x0000000229207825 */ /* 0x040fe200078e0238 */
[----:B------:R-:W-:Y:S02]  /*6c80*/  IADD3 R41, R41, c[0x0][0x198], RZ ;  /* 0x0000660029297a10 */ /* 0x000fe40007ffe0ff */
[----:B------:R1:W-:Y:S01]  /*6c90*/  @P0 STG.E.U16 [R8.64], R38 ;  /* 0x0000002608000986 */ /* 0x0003e2000c101504 */
[----:B------:R-:W-:Y:S02]  /*6ca0*/  ISETP.LT.AND P0, PT, R228, c[0x0][0x178], !P4 ;  /* 0x00005e00e4007a0c */ /* 0x000fe40006701270 */
[----:B------:R-:W-:Y:S01]  /*6cb0*/  ISETP.LT.AND P4, PT, R244, c[0x0][0x178], !P4 ;  /* 0x00005e00f4007a0c */ /* 0x000fe20006781270 */
[----:B------:R2:W-:Y:S01]  /*6cc0*/  @P3 STG.E.U16 [R12.64], R10 ;  /* 0x0000000a0c003986 */ /* 0x0005e2000c101504 */
[----:B------:R-:W-:-:S02]  /*6cd0*/  ISETP.LT.AND P3, PT, R228, c[0x0][0x178], !P6 ;  /* 0x00005e00e4007a0c */ /* 0x000fc40007761270 */
[----:B------:R-:W-:Y:S01]  /*6ce0*/  ISETP.LT.AND P6, PT, R244, c[0x0][0x178], !P6 ;  /* 0x00005e00f4007a0c */ /* 0x000fe200077c1270 */
[----:B------:R3:W-:Y:S01]  /*6cf0*/  @P1 STG.E.U16 [R32.64], R6 ;  /* 0x0000000620001986 */ /* 0x0007e2000c101504 */
[C---:B0-----:R-:W-:Y:S01]  /*6d00*/  IMAD.WIDE R4, R41.reuse, 0x2, R2 ;  /* 0x0000000229047825 */ /* 0x041fe200078e0202 */
[C---:B------:R-:W-:Y:S02]  /*6d10*/  IADD3 R37, R41.reuse, c[0x0][0x198], RZ ;  /* 0x0000660029257a10 */ /* 0x040fe40007ffe0ff */
[----:B------:R-:W-:Y:S01]  /*6d20*/  ISETP.GE.AND P2, PT, R34, c[0x0][0x17c], PT ;  /* 0x00005f0022007a0c */ /* 0x000fe20003f46270 */
[----:B-1----:R-:W-:Y:S01]  /*6d30*/  IMAD.WIDE R8, R41, 0x2, R56 ;  /* 0x0000000229087825 */ /* 0x002fe200078e0238 */
[----:B------:R-:W-:Y:S02]  /*6d40*/  IADD3 R34, R224, 0x1b, RZ ;  /* 0x0000001be0227810 */ /* 0x000fe40007ffe0ff */
[----:B--2---:R-:W-:Y:S02]  /*6d50*/  PRMT R13, R10, 0x7632, R13 ;  /* 0x000076320a0d7816 */ /* 0x004fe4000000000d */
[----:B------:R-:W-:-:S02]  /*6d60*/  ISETP.GE.AND P1, PT, R34, c[0x0][0x17c], PT ;  /* 0x00005f0022007a0c */ /* 0x000fc40003f26270 */
[----:B---3--:R-:W-:Y:S01]  /*6d70*/  PRMT R33, R6, 0x7632, R33 ;  /* 0x0000763206217816 */ /* 0x008fe20000000021 */
[----:B------:R0:W-:Y:S01]  /*6d80*/  @P3 STG.E.U16 [R4.64], R13 ;  /* 0x0000000d04003986 */ /* 0x0001e2000c101504 */
[----:B------:R-:W-:Y:S02]  /*6d90*/  ISETP.GE.AND P3, PT, R14, c[0x0][0x17c], PT ;  /* 0x00005f000e007a0c */ /* 0x000fe40003f66270 */
[----:B------:R-:W-:Y:S01]  /*6da0*/  PRMT R14, R43, 0x7632, R14 ;  /* 0x000076322b0e7816 */ /* 0x000fe2000000000e */
[----:B------:R1:W-:Y:S01]  /*6db0*/  @P6 STG.E.U16 [R8.64], R33 ;  /* 0x0000002108006986 */ /* 0x0003e2000c101504 */
[----:B------:R-:W-:Y:S02]  /*6dc0*/  ISETP.LT.AND P6, PT, R228, c[0x0][0x178], !P5 ;  /* 0x00005e00e4007a0c */ /* 0x000fe40006fc1270 */
[----:B------:R-:W-:Y:S02]  /*6dd0*/  ISETP.LT.AND P5, PT, R244, c[0x0][0x178], !P5 ;  /* 0x00005e00f4007a0c */ /* 0x000fe40006fa1270 */
[----:B------:R-:W-:-:S02]  /*6de0*/  IADD3 R10, R224, 0x1e, RZ ;  /* 0x0000001ee00a7810 */ /* 0x000fc40007ffe0ff */
[----:B------:R-:W-:Y:S01]  /*6df0*/  IADD3 R6, R224, 0x1d, RZ ;  /* 0x0000001de0067810 */ /* 0x000fe20007ffe0ff */
[----:B0-----:R-:W-:-:S04]  /*6e00*/  IMAD.WIDE R12, R37, 0x2, R2 ;  /* 0x00000002250c7825 */ /* 0x001fc800078e0202 */
[C---:B-1----:R-:W-:Y:S01]  /*6e10*/  IMAD.WIDE R32, R37.reuse, 0x2, R56 ;  /* 0x0000000225207825 */ /* 0x042fe200078e0238 */
[----:B------:R-:W-:Y:S01]  /*6e20*/  IADD3 R37, R37, c[0x0][0x198], RZ ;  /* 0x0000660025257a10 */ /* 0x000fe20007ffe0ff */
[----:B------:R0:W-:Y:S01]  /*6e30*/  @P0 STG.E.U16 [R12.64], R51 ;  /* 0x000000330c000986 */ /* 0x0001e2000c101504 */
[----:B------:R-:W-:Y:S02]  /*6e40*/  PRMT R9, R51, 0x7632, R9 ;  /* 0x0000763233097816 */ /* 0x000fe40000000009 */
[C---:B------:R-:W-:Y:S01]  /*6e50*/  IADD3 R41, R37.reuse, c[0x0][0x198], RZ ;  /* 0x0000660025297a10 */ /* 0x040fe20007ffe0ff */
[----:B------:R1:W-:Y:S01]  /*6e60*/  @P4 STG.E.U16 [R32.64], R43 ;  /* 0x0000002b20004986 */ /* 0x0003e2000c101504 */
[----:B------:R-:W-:Y:S01]  /*6e70*/  ISETP.LT.AND P4, PT, R228, c[0x0][0x178], !P2 ;  /* 0x00005e00e4007a0c */ /* 0x000fe20005781270 */
[----:B------:R-:W-:Y:S01]  /*6e80*/  IMAD.WIDE R4, R37, 0x2, R2 ;  /* 0x0000000225047825 */ /* 0x000fe200078e0202 */
[----:B------:R-:W-:Y:S02]  /*6e90*/  ISETP.LT.AND P2, PT, R244, c[0x0][0x178], !P2 ;  /* 0x00005e00f4007a0c */ /* 0x000fe40005741270 */
[----:B------:R-:W-:-:S02]  /*6ea0*/  ISETP.GE.AND P0, PT, R6, c[0x0][0x17c], PT ;  /* 0x00005f0006007a0c */ /* 0x000fc40003f06270 */
[----:B------:R2:W-:Y:S01]  /*6eb0*/  @P6 STG.E.U16 [R4.64], R9 ;  /* 0x0000000904006986 */ /* 0x0005e2000c101504 */
[----:B0-----:R-:W-:Y:S01]  /*6ec0*/  IMAD.WIDE R12, R41, 0x2, R2 ;  /* 0x00000002290c7825 */ /* 0x001fe200078e0202 */
[----:B------:R-:W-:Y:S02]  /*6ed0*/  ISETP.GE.AND P6, PT, R10, c[0x0][0x17c], PT ;  /* 0x00005f000a007a0c */ /* 0x000fe40003fc6270 */
[----:B------:R-:W-:Y:S01]  /*6ee0*/  PRMT R10, R47, 0x7632, R10 ;  /* 0x000076322f0a7816 */ /* 0x000fe2000000000a */
[C-C-:B-1----:R-:W-:Y:S01]  /*6ef0*/  IMAD.WIDE R32, R41.reuse, 0x2, R56.reuse ;  /* 0x0000000229207825 */ /* 0x142fe200078e0238 */
[----:B------:R-:W-:Y:S02]  /*6f00*/  IADD3 R41, R41, c[0x0][0x198], RZ ;  /* 0x0000660029297a10 */ /* 0x000fe40007ffe0ff */
[----:B------:R-:W-:Y:S02]  /*6f10*/  IADD3 R6, R224, 0x1f, RZ ;  /* 0x0000001fe0067810 */ /* 0x000fe40007ffe0ff */
[----:B------:R-:W-:Y:S01]  /*6f20*/  IADD3 R43, R41, c[0x0][0x198], RZ ;  /* 0x00006600292b7a10 */ /* 0x000fe20007ffe0ff */
[----:B--2---:R-:W-:-:S04]  /*6f30*/  IMAD.WIDE R8, R37, 0x2, R56 ;  /* 0x0000000225087825 */ /* 0x004fc800078e0238 */
[----:B------:R-:W-:Y:S01]  /*6f40*/  IMAD.WIDE R4, R41, 0x2, R2 ;  /* 0x0000000229047825 */ /* 0x000fe200078e0202 */
[----:B------:R0:W-:Y:S01]  /*6f50*/  @P5 STG.E.U16 [R8.64], R14 ;  /* 0x0000000e08005986 */ /* 0x0001e2000c101504 */
[----:B------:R-:W-:Y:S02]  /*6f60*/  ISETP.GE.AND P5, PT, R6, c[0x0][0x17c], PT ;  /* 0x00005f0006007a0c */ /* 0x000fe40003fa6270 */
[----:B------:R-:W-:Y:S01]  /*6f70*/  IADD3 R6, R224, 0x20, RZ ;  /* 0x00000020e0067810 */ /* 0x000fe20007ffe0ff */
[----:B------:R1:W-:Y:S01]  /*6f80*/  @P4 STG.E.U16 [R12.64], R47 ;  /* 0x0000002f0c004986 */ /* 0x0003e2000c101504 */
[----:B------:R-:W-:Y:S02]  /*6f90*/  ISETP.LT.AND P4, PT, R228, c[0x0][0x178], !P1 ;  /* 0x00005e00e4007a0c */ /* 0x000fe40004f81270 */
[----:B------:R-:W-:Y:S01]  /*6fa0*/  ISETP.LT.AND P1, PT, R244, c[0x0][0x178], !P1 ;  /* 0x00005e00f4007a0c */ /* 0x000fe20004f21270 */
[----:B------:R2:W-:Y:S01]  /*6fb0*/  @P2 STG.E.U16 [R32.64], R39 ;  /* 0x0000002720002986 */ /* 0x0005e2000c101504 */
[----:B------:R-:W-:-:S02]  /*6fc0*/  ISETP.LT.AND P2, PT, R228, c[0x0][0x178], !P3 ;  /* 0x00005e00e4007a0c */ /* 0x000fc40005f41270 */
[----:B------:R-:W-:Y:S01]  /*6fd0*/  ISETP.LT.AND P3, PT, R244, c[0x0][0x178], !P3 ;  /* 0x00005e00f4007a0c */ /* 0x000fe20005f61270 */
[----:B0-----:R-:W-:-:S04]  /*6fe0*/  IMAD.WIDE R8, R41, 0x2, R56 ;  /* 0x0000000229087825 */ /* 0x001fc800078e0238 */
[----:B-1----:R-:W-:Y:S02]  /*6ff0*/  IMAD.WIDE R12, R43, 0x2, R2 ;  /* 0x000000022b0c7825 */ /* 0x002fe400078e0202 */
[----:B------:R0:W-:Y:S01]  /*7000*/  @P4 STG.E.U16 [R4.64], R10 ;  /* 0x0000000a04004986 */ /* 0x0001e2000c101504 */
[----:B------:R-:W-:Y:S02]  /*7010*/  ISETP.GE.AND P4, PT, R6, c[0x0][0x17c], PT ;  /* 0x00005f0006007a0c */ /* 0x000fe40003f86270 */
[----:B--2---:R-:W-:Y:S02]  /*7020*/  PRMT R33, R39, 0x7632, R33 ;  /* 0x0000763227217816 */ /* 0x004fe40000000021 */
[----:B------:R-:W1:Y:S01]  /*7030*/  LDS.128 R36, [R59] ;  /* 0x000000003b247984 */ /* 0x000e620000000c00 */
[----:B------:R-:W-:-:S03]  /*7040*/  IADD3 R6, R224, 0x22, RZ ;  /* 0x00000022e0067810 */ /* 0x000fc60007ffe0ff */
[----:B------:R2:W-:Y:S01]  /*7050*/  @P1 STG.E.U16 [R8.64], R33 ;  /* 0x0000002108001986 */ /* 0x0005e2000c101504 */
[----:B------:R-:W-:Y:S02]  /*7060*/  ISETP.LT.AND P1, PT, R228, c[0x0][0x178], !P6 ;  /* 0x00005e00e4007a0c */ /* 0x000fe40007721270 */
[----:B------:R-:W-:Y:S01]  /*7070*/  ISETP.LT.AND P6, PT, R244, c[0x0][0x178], !P6 ;  /* 0x00005e00f4007a0c */ /* 0x000fe200077c1270 */
[----:B------:R3:W-:Y:S01]  /*7080*/  @P2 STG.E.U16 [R12.64], R35 ;  /* 0x000000230c002986 */ /* 0x0007e2000c101504 */
[----:B------:R-:W-:Y:S02]  /*7090*/  ISETP.LT.AND P2, PT, R228, c[0x0][0x178], !P0 ;  /* 0x00005e00e4007a0c */ /* 0x000fe40004741270 */
[----:B------:R-:W-:Y:S02]  /*70a0*/  ISETP.LT.AND P0, PT, R244, c[0x0][0x178], !P0 ;  /* 0x00005e00f4007a0c */ /* 0x000fe40004701270 */
[----:B0-----:R-:W-:Y:S01]  /*70b0*/  IADD3 R10, R224, 0x21, RZ ;  /* 0x00000021e00a7810 */ /* 0x001fe20007ffe0ff */
[C---:B--2---:R-:W-:Y:S01]  /*70c0*/  IMAD.WIDE R32, R43.reuse, 0x2, R56 ;  /* 0x000000022b207825 */ /* 0x044fe200078e0238 */
[----:B------:R-:W-:-:S04]  /*70d0*/  IADD3 R43, R43, c[0x0][0x198], RZ ;  /* 0x000066002b2b7a10 */ /* 0x000fc80007ffe0ff */
[C---:B------:R-:W-:Y:S01]  /*70e0*/  IADD3 R41, R43.reuse, c[0x0][0x198], RZ ;  /* 0x000066002b297a10 */ /* 0x040fe20007ffe0ff */
[C---:B------:R-:W-:Y:S01]  /*70f0*/  IMAD.WIDE R4, R43.reuse, 0x2, R2 ;  /* 0x000000022b047825 */ /* 0x040fe200078e0202 */
[----:B------:R0:W-:Y:S01]  /*7100*/  @P3 STG.E.U16 [R32.64], R15 ;  /* 0x0000000f20003986 */ /* 0x0001e2000c101504 */
[----:B------:R-:W-:Y:S02]  /*7110*/  ISETP.GE.AND P3, PT, R10, c[0x0][0x17c], PT ;  /* 0x00005f000a007a0c */ /* 0x000fe40003f66270 */
[----:B------:R-:W-:Y:S01]  /*7120*/  IMAD.WIDE R8, R43, 0x2, R56 ;  /* 0x000000022b087825 */ /* 0x000fe200078e0238 */
[----:B------:R2:W-:Y:S01]  /*7130*/  @P2 STG.E.U16 [R4.64], R40 ;  /* 0x0000002804002986 */ /* 0x0005e2000c101504 */
[----:B------:R-:W-:Y:S02]  /*7140*/  ISETP.GE.AND P2, PT, R6, c[0x0][0x17c], PT ;  /* 0x00005f0006007a0c */ /* 0x000fe40003f46270 */
[----:B---3--:R-:W-:Y:S01]  /*7150*/  IMAD.WIDE R34, R41, 0x2, R2 ;  /* 0x0000000229227825 */ /* 0x008fe200078e0202 */
[----:B------:R3:W-:Y:S01]  /*7160*/  @P0 STG.E.U16 [R8.64], R42 ;  /* 0x0000002a08000986 */ /* 0x0007e2000c101504 */
[----:B------:R-:W-:-:S03]  /*7170*/  IADD3 R6, R224, 0x23, RZ ;  /* 0x00000023e0067810 */ /* 0x000fc60007ffe0ff */
[----:B------:R4:W-:Y:S01]  /*7180*/  @P1 STG.E.U16 [R34.64], R11 ;  /* 0x0000000b22001986 */ /* 0x0009e2000c101504 */
[----:B------:R-:W-:Y:S01]  /*7190*/  ISETP.LT.AND P1, PT, R228, c[0x0][0x178], !P5 ;  /* 0x00005e00e4007a0c */ /* 0x000fe20006f21270 */
[C---:B0-----:R-:W-:Y:S01]  /*71a0*/  IMAD.WIDE R32, R41.reuse, 0x2, R56 ;  /* 0x0000000229207825 */ /* 0x041fe200078e0238 */
[----:B------:R-:W-:Y:S01]  /*71b0*/  IADD3 R41, R41, c[0x0][0x198], RZ ;  /* 0x0000660029297a10 */ /* 0x000fe20007ffe0ff */
[----:B------:R-:W0:Y:S01]  /*71c0*/  LDS.128 R12, [R64] ;  /* 0x00000000400c7984 */ /* 0x000e220000000c00 */
[----:B------:R-:W-:Y:S02]  /*71d0*/  ISETP.LT.AND P5, PT, R244, c[0x0][0x178], !P5 ;  /* 0x00005e00f4007a0c */ /* 0x000fe40006fa1270 */
[----:B--2---:R-:W-:Y:S01]  /*71e0*/  PRMT R40, R7, 0x7632, R40 ;  /* 0x0000763207287816 */ /* 0x004fe20000000028 */
[----:B------:R2:W-:Y:S01]  /*71f0*/  @P6 STG.E.U16 [R32.64], R7 ;  /* 0x0000000720006986 */ /* 0x0005e2000c101504 */
[----:B------:R-:W-:Y:S01]  /*7200*/  ISETP.LT.AND P6, PT, R228, c[0x0][0x178], !P4 ;  /* 0x00005e00e4007a0c */ /* 0x000fe200067c1270 */
[----:B------:R-:W-:Y:S01]  /*7210*/  IMAD.WIDE R4, R41, 0x2, R2 ;  /* 0x0000000229047825 */ /* 0x000fe200078e0202 */
[----:B---3--:R-:W-:-:S02]  /*7220*/  PRMT R9, R11, 0x7632, R9 ;  /* 0x000076320b097816 */ /* 0x008fc40000000009 */
[----:B------:R-:W-:Y:S02]  /*7230*/  ISETP.LT.AND P4, PT, R244, c[0x0][0x178], !P4 ;  /* 0x00005e00f4007a0c */ /* 0x000fe40006781270 */
[----:B----4-:R-:W-:Y:S01]  /*7240*/  IADD3 R35, R41, c[0x0][0x198], RZ ;  /* 0x0000660029237a10 */ /* 0x010fe20007ffe0ff */
[----:B------:R3:W-:Y:S01]  /*7250*/  @P1 STG.E.U16 [R4.64], R9 ;  /* 0x0000000904001986 */ /* 0x0007e2000c101504 */
[----:B------:R-:W-:Y:S02]  /*7260*/  ISETP.GE.AND P0, PT, R6, c[0x0][0x17c], PT ;  /* 0x00005f0006007a0c */ /* 0x000fe40003f06270 */
[C---:B------:R-:W-:Y:S01]  /*7270*/  IADD3 R6, R224.reuse, 0x25, RZ ;  /* 0x00000025e0067810 */ /* 0x040fe20007ffe0ff */
[C---:B------:R-:W-:Y:S01]  /*7280*/  IMAD.WIDE R10, R35.reuse, 0x2, R2 ;  /* 0x00000002230a7825 */ /* 0x040fe200078e0202 */
[----:B------:R-:W-:Y:S02]  /*7290*/  IADD3 R34, R224, 0x24, RZ ;  /* 0x00000024e0227810 */ /* 0x000fe40007ffe0ff */
[----:B-1----:R-:W-:Y:S01]  /*72a0*/  PRMT R46, R36, 0x7632, R46 ;  /* 0x00007632242e7816 */ /* 0x002fe2000000002e */
[----:B--2---:R-:W-:Y:S01]  /*72b0*/  IMAD.WIDE R32, R35, 0x2, R56 ;  /* 0x0000000223207825 */ /* 0x004fe200078e0238 */
[----:B------:R-:W-:-:S03]  /*72c0*/  ISETP.GE.AND P1, PT, R34, c[0x0][0x17c], PT ;  /* 0x00005f0022007a0c */ /* 0x000fc60003f26270 */
[----:B---3--:R-:W-:Y:S01]  /*72d0*/  IMAD.WIDE R8, R41, 0x2, R56 ;  /* 0x0000000229087825 */ /* 0x008fe200078e0238 */
[----:B------:R-:W-:-:S04]  /*72e0*/  IADD3 R41, R35, c[0x0][0x198], RZ ;  /* 0x0000660023297a10 */ /* 0x000fc80007ffe0ff */
[----:B------:R1:W-:Y:S01]  /*72f0*/  @P5 STG.E.U16 [R8.64], R40 ;  /* 0x0000002808005986 */ /* 0x0003e2000c101504 */
[----:B------:R-:W-:Y:S01]  /*7300*/  ISETP.GE.AND P5, PT, R6, c[0x0][0x17c], PT ;  /* 0x00005f0006007a0c */ /* 0x000fe20003fa6270 */
[C---:B------:R-:W-:Y:S01]  /*7310*/  IMAD.WIDE R34, R41.reuse, 0x2, R2 ;  /* 0x0000000229227825 */ /* 0x040fe200078e0202 */
[----:B------:R-:W-:Y:S01]  /*7320*/  IADD3 R45, R41, c[0x0][0x198], RZ ;  /* 0x00006600292d7a10 */ /* 0x000fe20007ffe0ff */
[----:B------:R2:W-:Y:S01]  /*7330*/  @P6 STG.E.U16 [R10.64], R28 ;  /* 0x0000001c0a006986 */ /* 0x0005e2000c101504 */
[----:B------:R-:W-:Y:S02]  /*7340*/  ISETP.LT.AND P6, PT, R228, c[0x0][0x178], !P2 ;  /* 0x00005e00e4007a0c */ /* 0x000fe400057c1270 */
[----:B------:R-:W-:Y:S01]  /*7350*/  ISETP.LT.AND P2, PT, R244, c[0x0][0x178], !P2 ;  /* 0x00005e00f4007a0c */ /* 0x000fe20005741270 */
[----:B------:R3:W-:Y:S01]  /*7360*/  @P4 STG.E.U16 [R32.64], R36 ;  /* 0x0000002420004986 */ /* 0x0007e2000c101504 */
[----:B------:R-:W-:Y:S01]  /*7370*/  ISETP.LT.AND P4, PT, R228, c[0x0][0x178], !P3 ;  /* 0x00005e00e4007a0c */ /* 0x000fe20005f81270 */
[----:B------:R-:W-:Y:S01]  /*7380*/  IMAD.WIDE R42, R45, 0x2, R56 ;  /* 0x000000022d2a7825 */ /* 0x000fe200078e0238 */
[----:B------:R-:W-:Y:S01]  /*7390*/  ISETP.LT.AND P3, PT, R244, c[0x0][0x178], !P3 ;  /* 0x00005e00f4007a0c */ /* 0x000fe20005f61270 */
[----:B------:R-:W4:Y:S01]  /*73a0*/  LDS.128 R4, [R58] ;  /* 0x000000003a047984 */ /* 0x000f220000000c00 */
[----:B-1----:R-:W-:-:S02]  /*73b0*/  IADD3 R8, R224, 0x26, RZ ;  /* 0x00000026e0087810 */ /* 0x002fc40007ffe0ff */
[----:B0-----:R-:W-:Y:S02]  /*73c0*/  PRMT R48, R12, 0x7632, R48 ;  /* 0x000076320c307816 */ /* 0x001fe40000000030 */
[C---:B--2---:R-:W-:Y:S01]  /*73d0*/  IADD3 R28, R224.reuse, 0x28, RZ ;  /* 0x00000028e01c7810 */ /* 0x044fe20007ffe0ff */
[----:B---3--:R-:W-:Y:S01]  /*73e0*/  IMAD.WIDE R32, R41, 0x2, R56 ;  /* 0x0000000229207825 */ /* 0x008fe200078e0238 */
[----:B------:R-:W-:-:S03]  /*73f0*/  IADD3 R36, R224, 0x27, RZ ;  /* 0x00000027e0247810 */ /* 0x000fc60007ffe0ff */
[----:B------:R0:W-:Y:S01]  /*7400*/  @P4 STG.E.U16 [R34.64], R44 ;  /* 0x0000002c22004986 */ /* 0x0001e2000c101504 */
[----:B------:R-:W-:Y:S01]  /*7410*/  ISETP.GE.AND P4, PT, R8, c[0x0][0x17c], PT ;  /* 0x00005f0008007a0c */ /* 0x000fe20003f86270 */
[C---:B------:R-:W-:Y:S01]  /*7420*/  IMAD.WIDE R40, R45.reuse, 0x2, R2 ;  /* 0x000000022d287825 */ /* 0x040fe200078e0202 */
[----:B------:R-:W-:Y:S01]  /*7430*/  IADD3 R45, R45, c[0x0][0x198], RZ ;  /* 0x000066002d2d7a10 */ /* 0x000fe20007ffe0ff */
[----:B------:R-:W1:Y:S03]  /*7440*/  LDS.128 R8, [R0] ;  /* 0x0000000000087984 */ /* 0x000e660000000c00 */
[----:B------:R-:W-:Y:S01]  /*7450*/  IADD3 R47, R45, c[0x0][0x198], RZ ;  /* 0x000066002d2f7a10 */ /* 0x000fe20007ffe0ff */
[----:B------:R2:W-:Y:S01]  /*7460*/  @P3 STG.E.U16 [R32.64], R46 ;  /* 0x0000002e20003986 */ /* 0x0005e2000c101504 */
[----:B------:R-:W-:-:S03]  /*7470*/  ISETP.LT.AND P3, PT, R228, c[0x0][0x178], !P1 ;  /* 0x00005e00e4007a0c */ /* 0x000fc60004f61270 */
[----:B------:R3:W-:Y:S01]  /*7480*/  @P6 STG.E.U16 [R40.64], R24 ;  /* 0x0000001828006986 */ /* 0x0007e2000c101504 */
[----:B------:R-:W-:Y:S01]  /*7490*/  ISETP.LT.AND P6, PT, R244, c[0x0][0x178], !P1 ;  /* 0x00005e00f4007a0c */ /* 0x000fe20004fc1270 */
[C---:B0-----:R-:W-:Y:S01]  /*74a0*/  IMAD.WIDE R34, R45.reuse, 0x2, R56 ;  /* 0x000000022d227825 */ /* 0x041fe200078e0238 */
[----:B------:R-:W-:Y:S01]  /*74b0*/  ISETP.GE.AND P1, PT, R36, c[0x0][0x17c], PT ;  /* 0x00005f0024007a0c */ /* 0x000fe20003f26270 */
[----:B------:R0:W-:Y:S01]  /*74c0*/  @P2 STG.E.U16 [R42.64], R12 ;  /* 0x0000000c2a002986 */ /* 0x0001e2000c101504 */
[----:B------:R-:W-:Y:S02]  /*74d0*/  ISETP.LT.AND P2, PT, R228, c[0x0][0x178], !P0 ;  /* 0x00005e00e4007a0c */ /* 0x000fe40004741270 */
[----:B------:R-:W-:Y:S01]  /*74e0*/  ISETP.LT.AND P0, PT, R244, c[0x0][0x178], !P0 ;  /* 0x00005e00f4007a0c */ /* 0x000fe20004701270 */
[----:B--2---:R-:W-:Y:S01]  /*74f0*/  IMAD.WIDE R32, R45, 0x2, R2 ;  /* 0x000000022d207825 */ /* 0x004fe200078e0202 */
[----:B------:R-:W-:-:S03]  /*7500*/  IADD3 R0, R224, 0x29, RZ ;  /* 0x00000029e0007810 */ /* 0x000fc60007ffe0ff */
[----:B---3--:R-:W-:Y:S01]  /*7510*/  IMAD.WIDE R40, R47, 0x2, R2 ;  /* 0x000000022f287825 */ /* 0x008fe200078e0202 */
[----:B0-----:R-:W-:Y:S02]  /*7520*/  PRMT R43, R24, 0x7632, R43 ;  /* 0x00007632182b7816 */ /* 0x001fe4000000002b */
[----:B------:R-:W-:Y:S02]  /*7530*/  PRMT R12, R20, 0x7632, R12 ;  /* 0x00007632140c7816 */ /* 0x000fe4000000000c */
[----:B----4-:R-:W-:Y:S01]  /*7540*/  PRMT R24, R4, 0x7632, R24 ;  /* 0x0000763204187816 */ /* 0x010fe20000000018 */
[----:B------:R0:W-:Y:S01]  /*7550*/  @P2 STG.E.U16 [R32.64], R43 ;  /* 0x0000002b20002986 */ /* 0x0001e2000c101504 */
[----:B------:R-:W-:-:S03]  /*7560*/  ISETP.GE.AND P2, PT, R28, c[0x0][0x17c], PT ;  /* 0x00005f001c007a0c */ /* 0x000fc60003f46270 */
[----:B------:R2:W-:Y:S01]  /*7570*/  @P0 STG.E.U16 [R34.64], R48 ;  /* 0x0000003022000986 */ /* 0x0005e2000c101504 */
[----:B------:R-:W-:Y:S02]  /*7580*/  ISETP.GE.AND P0, PT, R0, c[0x0][0x17c], PT ;  /* 0x00005f0000007a0c */ /* 0x000fe40003f06270 */
        /* <DEDUP_REMOVED lines=8> */
[----:B------:R-:W-:Y:S01]  /*7610*/  IMAD.WIDE R32, R47, 0x2, R2 ;  /* 0x000000022f207825 */ /* 0x000fe200078e0202 */
[----:B------:R-:W-:-:S03]  /*7620*/  ISETP.LT.AND P4, PT, R244, c[0x0][0x178], !P4 ;  /* 0x00005e00f4007a0c */ /* 0x000fc60006781270 */
[C---:B--2---:R-:W-:Y:S01]  /*7630*/  IMAD.WIDE R34, R47.reuse, 0x2, R56 ;  /* 0x000000022f227825 */ /* 0x044fe200078e0238 */
[----:B------:R-:W-:Y:S01]  /*7640*/  IADD3 R47, R47, c[0x0][0x198], RZ ;  /* 0x000066002f2f7a10 */ /* 0x000fe20007ffe0ff */
[----:B------:R2:W-:Y:S01]  /*7650*/  @P3 STG.E.U16 [R32.64], R12 ;  /* 0x0000000c20003986 */ /* 0x0005e2000c101504 */
[----:B------:R-:W-:Y:S02]  /*7660*/  ISETP.GE.AND P3, PT, R0, c[0x0][0x17c], PT ;  /* 0x00005f0000007a0c */ /* 0x000fe40003f66270 */
[----:B------:R-:W-:Y:S01]  /*7670*/  IADD3 R0, R224, 0x2b, RZ ;  /* 0x0000002be0007810 */ /* 0x000fe20007ffe0ff */
[C---:B---3--:R-:W-:Y:S01]  /*7680*/  IMAD.WIDE R40, R47.reuse, 0x2, R2 ;  /* 0x000000022f287825 */ /* 0x048fe200078e0202 */
[----:B------:R3:W-:Y:S01]  /*7690*/  @P5 STG.E.U16 [R34.64], R24 ;  /* 0x0000001822005986 */ /* 0x0007e2000c101504 */
[----:B------:R-:W-:Y:S02]  /*76a0*/  ISETP.LT.AND P5, PT, R228, c[0x0][0x178], !P1 ;  /* 0x00005e00e4007a0c */ /* 0x000fe40004fa1270 */
[C---:B0-----:R-:W-:Y:S01]  /*76b0*/  IMAD.WIDE R42, R47.reuse, 0x2, R56 ;  /* 0x000000022f2a7825 */ /* 0x041fe200078e0238 */
[----:B------:R-:W-:Y:S01]  /*76c0*/  IADD3 R47, R47, c[0x0][0x198], RZ ;  /* 0x000066002f2f7a10 */ /* 0x000fe20007ffe0ff */
[----:B------:R0:W-:Y:S01]  /*76d0*/  @P6 STG.E.U16 [R40.64], R16 ;  /* 0x0000001028006986 */ /* 0x0001e2000c101504 */
[----:B------:R-:W-:-:S02]  /*76e0*/  ISETP.LT.AND P1, PT, R244, c[0x0][0x178], !P1 ;  /* 0x00005e00f4007a0c */ /* 0x000fc40004f21270 */
[----:B------:R-:W-:Y:S01]  /*76f0*/  PRMT R4, R16, 0x7632, R4 ;  /* 0x0000763210047816 */ /* 0x000fe20000000004 */
[----:B-1----:R1:W-:Y:S01]  /*7700*/  @P4 STG.E.U16 [R42.64], R8 ;  /* 0x000000082a004986 */ /* 0x0023e2000c101504 */
[----:B------:R-:W-:Y:S01]  /*7710*/  ISETP.LT.AND P4, PT, R228, c[0x0][0x178], !P2 ;  /* 0x00005e00e4007a0c */ /* 0x000fe20005781270 */
[C---:B--2---:R-:W-:Y:S01]  /*7720*/  IMAD.WIDE R32, R47.reuse, 0x2, R2 ;  /* 0x000000022f207825 */ /* 0x044fe200078e0202 */
[----:B------:R-:W-:Y:S02]  /*7730*/  ISETP.LT.AND P2, PT, R244, c[0x0][0x178], !P2 ;  /* 0x00005e00f4007a0c */ /* 0x000fe40005741270 */
[----:B------:R-:W-:Y:S01]  /*7740*/  PRMT R12, R8, 0x7632, R12 ;  /* 0x00007632080c7816 */ /* 0x000fe2000000000c */
[C---:B---3--:R-:W-:Y:S01]  /*7750*/  IMAD.WIDE R34, R47.reuse, 0x2, R56 ;  /* 0x000000022f227825 */ /* 0x048fe200078e0238 */
[----:B------:R-:W-:Y:S01]  /*7760*/  IADD3 R47, R47, c[0x0][0x198], RZ ;  /* 0x000066002f2f7a10 */ /* 0x000fe20007ffe0ff */
[----:B------:R2:W-:Y:S01]  /*7770*/  @P5 STG.E.U16 [R32.64], R4 ;  /* 0x0000000420005986 */ /* 0x0005e2000c101504 */
[----:B------:R-:W-:-:S02]  /*7780*/  ISETP.LT.AND P5, PT, R228, c[0x0][0x178], !P0 ;  /* 0x00005e00e4007a0c */ /* 0x000fc400047a1270 */
[C---:B------:R-:W-:Y:S01]  /*7790*/  IADD3 R45, R47.reuse, c[0x0][0x198], RZ ;  /* 0x000066002f2d7a10 */ /* 0x040fe20007ffe0ff */
[C---:B0-----:R-:W-:Y:S01]  /*77a0*/  IMAD.WIDE R40, R47.reuse, 0x2, R2 ;  /* 0x000000022f287825 */ /* 0x041fe200078e0202 */
[----:B------:R0:W-:Y:S01]  /*77b0*/  @P1 STG.E.U16 [R34.64], R12 ;  /* 0x0000000c22001986 */ /* 0x0001e2000c101504 */
[----:B------:R-:W-:Y:S02]  /*77c0*/  ISETP.LT.AND P0, PT, R244, c[0x0][0x178], !P0 ;  /* 0x00005e00f4007a0c */ /* 0x000fe40004701270 */
[----:B-1----:R-:W-:Y:S01]  /*77d0*/  IMAD.WIDE R42, R47, 0x2, R56 ;  /* 0x000000022f2a7825 */ /* 0x002fe200078e0238 */
[----:B------:R1:W-:Y:S01]  /*77e0*/  @P4 STG.E.U16 [R40.64], R29 ;  /* 0x0000001d28004986 */ /* 0x0003e2000c101504 */
[----:B------:R-:W-:Y:S02]  /*77f0*/  IADD3 R47, R45, c[0x0][0x198], RZ ;  /* 0x000066002d2f7a10 */ /* 0x000fe40007ffe0ff */
[----:B------:R-:W-:Y:S01]  /*7800*/  PRMT R16, R29, 0x7632, R16 ;  /* 0x000076321d107816 */ /* 0x000fe20000000010 */
[----:B------:R3:W-:Y:S01]  /*7810*/  @P2 STG.E.U16 [R42.64], R37 ;  /* 0x000000252a002986 */ /* 0x0007e2000c101504 */
[----:B------:R-:W-:Y:S01]  /*7820*/  ISETP.LT.AND P2, PT, R228, c[0x0][0x178], !P3 ;  /* 0x00005e00e4007a0c */ /* 0x000fe20005f41270 */
[----:B--2---:R-:W-:Y:S01]  /*7830*/  IMAD.WIDE R32, R45, 0x2, R2 ;  /* 0x000000022d207825 */ /* 0x004fe200078e0202 */
[----:B------:R-:W-:-:S02]  /*7840*/  ISETP.LT.AND P3, PT, R244, c[0x0][0x178], !P3 ;  /* 0x00005e00f4007a0c */ /* 0x000fc40005f61270 */
[----:B------:R-:W-:Y:S01]  /*7850*/  ISETP.GE.AND P6, PT, R0, c[0x0][0x17c], PT ;  /* 0x00005f0000007a0c */ /* 0x000fe20003fc6270 */
[----:B0-----:R-:W-:Y:S01]  /*7860*/  IMAD.WIDE R34, R47, 0x2, R2 ;  /* 0x000000022f227825 */ /* 0x001fe200078e0202 */
[----:B------:R-:W-:Y:S01]  /*7870*/  PRMT R8, R37, 0x7632, R8 ;  /* 0x0000763225087816 */ /* 0x000fe20000000008 */
[----:B------:R-:W-:Y:S01]  /*7880*/  @P5 STG.E.U16 [R32.64], R16 ;  /* 0x0000001020005986 */ /* 0x000fe2000c101504 */
[C---:B------:R-:W-:Y:S01]  /*7890*/  IADD3 R0, R224.reuse, 0x2c, RZ ;  /* 0x0000002ce0007810 */ /* 0x040fe20007ffe0ff */
[--C-:B-1----:R-:W-:Y:S01]  /*78a0*/  IMAD.WIDE R28, R45, 0x2, R56.reuse ;  /* 0x000000022d1c7825 */ /* 0x102fe200078e0238 */
[----:B------:R-:W-:Y:S02]  /*78b0*/  IADD3 R4, R224, 0x2e, RZ ;  /* 0x0000002ee0047810 */ /* 0x000fe40007ffe0ff */
[----:B------:R-:W-:Y:S01]  /*78c0*/  ISETP.GE.AND P1, PT, R0, c[0x0][0x17c], PT ;  /* 0x00005f0000007a0c */ /* 0x000fe20003f26270 */
[C---:B------:R-:W-:Y:S01]  /*78d0*/  IMAD.WIDE R40, R47.reuse, 0x2, R56 ;  /* 0x000000022f287825 */ /* 0x040fe200078e0238 */
[----:B------:R0:W-:Y:S01]  /*78e0*/  @P0 STG.E.U16 [R28.64], R8 ;  /* 0x000000081c000986 */ /* 0x0001e2000c101504 */
[----:B------:R-:W-:-:S02]  /*78f0*/  IADD3 R47, R47, c[0x0][0x198], RZ ;  /* 0x000066002f2f7a10 */ /* 0x000fc40007ffe0ff */
[----:B------:R-:W-:Y:S01]  /*7900*/  ISETP.GE.AND P5, PT, R4, c[0x0][0x17c], PT ;  /* 0x00005f0004007a0c */ /* 0x000fe20003fa6270 */
[----:B------:R1:W-:Y:S01]  /*7910*/  @P2 STG.E.U16 [R34.64], R25 ;  /* 0x0000001922002986 */ /* 0x0003e2000c101504 */
[----:B------:R-:W-:Y:S02]  /*7920*/  ISETP.LT.AND P2, PT, R228, c[0x0][0x178], !P6 ;  /* 0x00005e00e4007a0c */ /* 0x000fe40007741270 */
[----:B------:R-:W-:Y:S01]  /*7930*/  ISETP.LT.AND P6, PT, R244, c[0x0][0x178], !P6 ;  /* 0x00005e00f4007a0c */ /* 0x000fe200077c1270 */
[----:B------:R2:W-:Y:S01]  /*7940*/  @P3 STG.E.U16 [R40.64], R13 ;  /* 0x0000000d28003986 */ /* 0x0005e2000c101504 */
[----:B------:R-:W-:Y:S02]  /*7950*/  ISETP.LT.AND P3, PT, R228, c[0x0][0x178], !P1 ;  /* 0x00005e00e4007a0c */ /* 0x000fe40004f61270 */
[C---:B---3--:R-:W-:Y:S01]  /*7960*/  IADD3 R37, R47.reuse, c[0x0][0x198], RZ ;  /* 0x000066002f257a10 */ /* 0x048fe20007ffe0ff */
[----:B0-----:R-:W-:Y:S01]  /*7970*/  IMAD.WIDE R28, R47, 0x2, R2 ;  /* 0x000000022f1c7825 */ /* 0x001fe200078e0202 */
[----:B------:R-:W-:-:S02]  /*7980*/  IADD3 R0, R224, 0x2d, RZ ;  /* 0x0000002de0007810 */ /* 0x000fc40007ffe0ff */
[----:B------:R-:W-:Y:S01]  /*7990*/  PRMT R4, R25, 0x7632, R4 ;  /* 0x0000763219047816 */ /* 0x000fe20000000004 */
[----:B-1----:R-:W-:Y:S01]  /*79a0*/  IMAD.WIDE R24, R37, 0x2, R2 ;  /* 0x0000000225187825 */ /* 0x002fe200078e0202 */
[----:B------:R-:W-:Y:S02]  /*79b0*/  PRMT R16, R13, 0x7632, R16 ;  /* 0x000076320d107816 */ /* 0x000fe40000000010 */
[----:B------:R-:W-:Y:S01]  /*79c0*/  ISETP.LT.AND P1, PT, R244, c[0x0][0x178], !P1 ;  /* 0x00005e00f4007a0c */ /* 0x000fe20004f21270 */
[--C-:B--2---:R-:W-:Y:S01]  /*79d0*/  IMAD.WIDE R12, R47, 0x2, R56.reuse ;  /* 0x000000022f0c7825 */ /* 0x104fe200078e0238 */
[----:B------:R-:W-:Y:S01]  /*79e0*/  ISETP.GE.AND P4, PT, R0, c[0x0][0x17c], PT ;  /* 0x00005f0000007a0c */ /* 0x000fe20003f86270 */
[----:B------:R0:W-:Y:S01]  /*79f0*/  @P2 STG.E.U16 [R28.64], R4 ;  /* 0x000000041c002986 */ /* 0x0001e2000c101504 */
[----:B------:R-:W-:Y:S01]  /*7a00*/  IADD3 R0, R224, 0x2f, RZ ;  /* 0x0000002fe0007810 */ /* 0x000fe20007ffe0ff */
[C---:B------:R-:W-:Y:S01]  /*7a10*/  IMAD.WIDE R32, R37.reuse, 0x2, R56 ;  /* 0x0000000225207825 */ /* 0x040fe200078e0238 */
[----:B------:R-:W-:Y:S01]  /*7a20*/  IADD3 R37, R37, c[0x0][0x198], RZ ;  /* 0x0000660025257a10 */ /* 0x000fe20007ffe0ff */
[----:B------:R1:W-:Y:S01]  /*7a30*/  @P6 STG.E.U16 [R12.64], R16 ;  /* 0x000000100c006986 */ /* 0x0003e2000c101504 */
[----:B------:R-:W-:-:S02]  /*7a40*/  ISETP.LT.AND P6, PT, R228, c[0x0][0x178], !P5 ;  /* 0x00005e00e4007a0c */ /* 0x000fc40006fc1270 */
[----:B------:R-:W-:Y:S01]  /*7a50*/  ISETP.LT.AND P5, PT, R244, c[0x0][0x178], !P5 ;  /* 0x00005e00f4007a0c */ /* 0x000fe20006fa1270 */
[----:B------:R2:W-:Y:S01]  /*7a60*/  @P3 STG.E.U16 [R24.64], R21 ;  /* 0x0000001518003986 */ /* 0x0005e2000c101504 */
[----:B------:R-:W-:Y:S02]  /*7a70*/  ISETP.LT.AND P3, PT, R228, c[0x0][0x178], !P4 ;  /* 0x00005e00e4007a0c */ /* 0x000fe40006761270 */
[----:B------:R-:W-:Y:S01]  /*7a80*/  ISETP.LT.AND P4, PT, R244, c[0x0][0x178], !P4 ;  /* 0x00005e00f4007a0c */ /* 0x000fe20006781270 */
[----:B------:R3:W-:Y:S01]  /*7a90*/  @P1 STG.E.U16 [R32.64], R5 ;  /* 0x0000000520001986 */ /* 0x0007e2000c101504 */
[----:B------:R-:W-:Y:S02]  /*7aa0*/  ISETP.GE.AND P0, PT, R0, c[0x0][0x17c], PT ;  /* 0x00005f0000007a0c */ /* 0x000fe40003f06270 */
[C---:B0-----:R-:W-:Y:S01]  /*7ab0*/  IADD3 R29, R37.reuse, c[0x0][0x198], RZ ;  /* 0x00006600251d7a10 */ /* 0x041fe20007ffe0ff */
[----:B-1----:R-:W-:Y:S01]  /*7ac0*/  IMAD.WIDE R12, R37, 0x2, R2 ;  /* 0x00000002250c7825 */ /* 0x002fe200078e0202 */
[----:B------:R-:W-:-:S02]  /*7ad0*/  IADD3 R0, R224, 0x30, RZ ;  /* 0x00000030e0007810 */ /* 0x000fc40007ffe0ff */
[----:B------:R-:W-:Y:S02]  /*7ae0*/  IADD3 R8, R224, 0x31, RZ ;  /* 0x00000031e0087810 */ /* 0x000fe40007ffe0ff */
[----:B--2---:R-:W-:Y:S01]  /*7af0*/  PRMT R25, R21, 0x7632, R25 ;  /* 0x0000763215197816 */ /* 0x004fe20000000019 */
[----:B------:R-:W-:Y:S01]  /*7b00*/  IMAD.WIDE R20, R29, 0x2, R2 ;  /* 0x000000021d147825 */ /* 0x000fe200078e0202 */
[----:B------:R-:W-:Y:S02]  /*7b10*/  ISETP.GE.AND P2, PT, R0, c[0x0][0x17c], PT ;  /* 0x00005f0000007a0c */ /* 0x000fe40003f46270 */
[----:B---3--:R-:W-:Y:S01]  /*7b20*/  PRMT R33, R5, 0x7632, R33 ;  /* 0x0000763205217816 */ /* 0x008fe20000000021 */
[----:B------:R-:W-:Y:S01]  /*7b30*/  IMAD.WIDE R4, R37, 0x2, R56 ;  /* 0x0000000225047825 */ /* 0x000fe200078e0238 */
[----:B------:R0:W-:Y:S01]  /*7b40*/  @P3 STG.E.U16 [R12.64], R25 ;  /* 0x000000190c003986 */ /* 0x0001e2000c101504 */
[----:B------:R-:W-:Y:S02]  /*7b50*/  PRMT R28, R9, 0x7632, R28 ;  /* 0x00007632091c7816 */ /* 0x000fe4000000001c */
[----:B------:R-:W-:Y:S01]  /*7b60*/  ISETP.GE.AND P1, PT, R8, c[0x0][0x17c], PT ;  /* 0x00005f0008007a0c */ /* 0x000fe20003f26270 */
[----:B------:R1:W-:Y:S01]  /*7b70*/  @P4 STG.E.U16 [R4.64], R33 ;  /* 0x0000002104004986 */ /* 0x0003e2000c101504 */
[----:B------:R-:W-:-:S02]  /*7b80*/  ISETP.LT.AND P4, PT, R228, c[0x0][0x178], !P0 ;  /* 0x00005e00e4007a0c */ /* 0x000fc40004781270 */
[----:B------:R-:W-:Y:S01]  /*7b90*/  ISETP.LT.AND P0, PT, R244, c[0x0][0x178], !P0 ;  /* 0x00005e00f4007a0c */ /* 0x000fe20004701270 */
[----:B------:R-:W-:Y:S01]  /*7ba0*/  @P6 STG.E.U16 [R20.64], R17 ;  /* 0x0000001114006986 */ /* 0x000fe2000c101504 */
[----:B------:R-:W-:Y:S01]  /*7bb0*/  IADD3 R0, R224, 0x32, RZ ;  /* 0x00000032e0007810 */ /* 0x000fe20007ffe0ff */
[C---:B0-----:R-:W-:Y:S01]  /*7bc0*/  IMAD.WIDE R24, R29.reuse, 0x2, R56 ;  /* 0x000000021d187825 */ /* 0x041fe200078e0238 */
[----:B------:R-:W-:Y:S02]  /*7bd0*/  IADD3 R29, R29, c[0x0][0x198], RZ ;  /* 0x000066001d1d7a10 */ /* 0x000fe40007ffe0ff */
[----:B------:R-:W-:Y:S02]  /*7be0*/  ISETP.GE.AND P3, PT, R0, c[0x0][0x17c], PT ;  /* 0x00005f0000007a0c */ /* 0x000fe40003f66270 */
[----:B------:R0:W-:Y:S01]  /*7bf0*/  @P5 STG.E.U16 [R24.64], R9 ;  /* 0x0000000918005986 */ /* 0x0001e2000c101504 */
[----:B------:R-:W-:Y:S01]  /*7c00*/  IMAD.WIDE R12, R29, 0x2, R2 ;  /* 0x000000021d0c7825 */ /* 0x000fe200078e0202 */
[----:B------:R-:W-:-:S02]  /*7c10*/  ISETP.LT.AND P5, PT, R228, c[0x0][0x178], !P2 ;  /* 0x00005e00e4007a0c */ /* 0x000fc400057a1270 */
[----:B------:R-:W-:Y:S01]  /*7c20*/  ISETP.LT.AND P2, PT, R244, c[0x0][0x178], !P2 ;  /* 0x00005e00f4007a0c */ /* 0x000fe20005741270 */
[----:B-1----:R-:W-:Y:S01]  /*7c30*/  IMAD.WIDE R4, R29, 0x2, R56 ;  /* 0x000000021d047825 */ /* 0x002fe200078e0238 */
[----:B------:R-:W-:-:S04]  /*7c40*/  IADD3 R0, R224, 0x33, RZ ;  /* 0x00000033e0007810 */ /* 0x000fc80007ffe0ff */
[----:B------:R-:W-:Y:S02]  /*7c50*/  ISETP.GE.AND P6, PT, R0, c[0x0][0x17c], PT ;  /* 0x00005f0000007a0c */ /* 0x000fe40003fc6270 */
[----:B0-----:R-:W-:Y:S02]  /*7c60*/  PRMT R25, R17, 0x7632, R25 ;  /* 0x0000763211197816 */ /* 0x001fe40000000019 */
[----:B------:R-:W-:Y:S02]  /*7c70*/  IADD3 R17, R29, c[0x0][0x198], RZ ;  /* 0x000066001d117a10 */ /* 0x000fe40007ffe0ff */
[----:B------:R-:W-:Y:S01]  /*7c80*/  IADD3 R0, R224, 0x34, RZ ;  /* 0x00000034e0007810 */ /* 0x000fe20007ffe0ff */
[----:B------:R0:W-:Y:S01]  /*7c90*/  @P4 STG.E.U16 [R12.64], R25 ;  /* 0x000000190c004986 */ /* 0x0001e2000c101504 */
[C---:B------:R-:W-:Y:S01]  /*7ca0*/  IADD3 R21, R17.reuse, c[0x0][0x198], RZ ;  /* 0x0000660011157a10 */ /* 0x040fe20007ffe0ff */
[C---:B------:R-:W-:Y:S01]  /*7cb0*/  IMAD.WIDE R8, R17.reuse, 0x2, R2 ;  /* 0x0000000211087825 */ /* 0x040fe200078e0202 */
[----:B------:R-:W-:Y:S01]  /*7cc0*/  ISETP.GE.AND P4, PT, R0, c[0x0][0x17c], PT ;  /* 0x00005f0000007a0c */ /* 0x000fe20003f86270 */
[----:B------:R1:W-:Y:S01]  /*7cd0*/  @P0 STG.E.U16 [R4.64], R28 ;  /* 0x0000001c04000986 */ /* 0x0003e2000c101504 */
[----:B------:R-:W-:Y:S01]  /*7ce0*/  ISETP.LT.AND P0, PT, R228, c[0x0][0x178], !P1 ;  /* 0x00005e00e4007a0c */ /* 0x000fe20004f01270 */
[----:B------:R-:W-:Y:S01]  /*7cf0*/  IMAD.WIDE R16, R17, 0x2, R56 ;  /* 0x0000000211107825 */ /* 0x000fe200078e0238 */
[----:B------:R-:W-:Y:S01]  /*7d00*/  ISETP.LT.AND P1, PT, R244, c[0x0][0x178], !P1 ;  /* 0x00005e00f4007a0c */ /* 0x000fe20004f21270 */
[----:B------:R2:W-:Y:S01]  /*7d10*/  @P5 STG.E.U16 [R8.64], R30 ;  /* 0x0000001e08005986 */ /* 0x0005e2000c101504 */
[----:B------:R-:W-:Y:S01]  /*7d20*/  IADD3 R0, R224, 0x35, RZ ;  /* 0x00000035e0007810 */ /* 0x000fe20007ffe0ff */
[----:B0-----:R-:W-:-:S02]  /*7d30*/  IMAD.WIDE R12, R21, 0x2, R2 ;  /* 0x00000002150c7825 */ /* 0x001fc400078e0202 */
[----:B------:R0:W-:Y:S01]  /*7d40*/  @P2 STG.E.U16 [R16.64], R38 ;  /* 0x0000002610002986 */ /* 0x0001e2000c101504 */
[----:B------:R-:W-:Y:S01]  /*7d50*/  ISETP.LT.AND P2, PT, R228, c[0x0][0x178], !P6 ;  /* 0x00005e00e4007a0c */ /* 0x000fe20007741270 */
[C---:B-1----:R-:W-:Y:S01]  /*7d60*/  IMAD.WIDE R4, R21.reuse, 0x2, R56 ;  /* 0x0000000215047825 */ /* 0x042fe200078e0238 */
[----:B------:R-:W-:Y:S02]  /*7d70*/  IADD3 R21, R21, c[0x0][0x198], RZ ;  /* 0x0000660015157a10 */ /* 0x000fe40007ffe0ff */
[----:B------:R-:W-:Y:S02]  /*7d80*/  ISETP.LT.AND P6, PT, R244, c[0x0][0x178], !P6 ;  /* 0x00005e00f4007a0c */ /* 0x000fe400077c1270 */
[----:B--2---:R-:W-:Y:S02]  /*7d90*/  PRMT R9, R30, 0x7632, R9 ;  /* 0x000076321e097816 */ /* 0x004fe40000000009 */
[----:B------:R-:W-:Y:S02]  /*7da0*/  IADD3 R25, R21, c[0x0][0x198], RZ ;  /* 0x0000660015197a10 */ /* 0x000fe40007ffe0ff */
[----:B0-----:R-:W-:Y:S01]  /*7db0*/  PRMT R17, R38, 0x7632, R17 ;  /* 0x0000763226117816 */ /* 0x001fe20000000011 */
[----:B------:R0:W-:Y:S01]  /*7dc0*/  @P0 STG.E.U16 [R12.64], R9 ;  /* 0x000000090c000986 */ /* 0x0001e2000c101504 */
[----:B------:R-:W-:-:S02]  /*7dd0*/  ISETP.LT.AND P0, PT, R228, c[0x0][0x178], !P3 ;  /* 0x00005e00e4007a0c */ /* 0x000fc40005f01270 */
[----:B------:R-:W-:Y:S01]  /*7de0*/  ISETP.LT.AND P3, PT, R244, c[0x0][0x178], !P3 ;  /* 0x00005e00f4007a0c */ /* 0x000fe20005f61270 */
[----:B------:R1:W-:Y:S01]  /*7df0*/  @P1 STG.E.U16 [R4.64], R17 ;  /* 0x0000001104001986 */ /* 0x0003e2000c101504 */
[----:B------:R-:W-:Y:S02]  /*7e00*/  IADD3 R29, R25, c[0x0][0x198], RZ ;  /* 0x00006600191d7a10 */ /* 0x000fe40007ffe0ff */
[----:B------:R-:W-:Y:S02]  /*7e10*/  ISETP.GE.AND P5, PT, R0, c[0x0][0x17c], PT ;  /* 0x00005f0000007a0c */ /* 0x000fe40003fa6270 */
[----:B------:R-:W-:Y:S01]  /*7e20*/  IADD3 R0, R224, 0x36, RZ ;  /* 0x00000036e0007810 */ /* 0x000fe20007ffe0ff */
[----:B0-----:R-:W-:-:S03]  /*7e30*/  IMAD.WIDE R8, R21, 0x2, R2 ;  /* 0x0000000215087825 */ /* 0x001fc600078e0202 */
[----:B------:R-:W-:Y:S02]  /*7e40*/  ISETP.GE.AND P1, PT, R0, c[0x0][0x17c], PT ;  /* 0x00005f0000007a0c */ /* 0x000fe40003f26270 */
[----:B------:R-:W-:Y:S01]  /*7e50*/  IADD3 R0, R224, 0x37, RZ ;  /* 0x00000037e0007810 */ /* 0x000fe20007ffe0ff */
[----:B------:R-:W-:Y:S01]  /*7e60*/  IMAD.WIDE R12, R21, 0x2, R56 ;  /* 0x00000002150c7825 */ /* 0x000fe200078e0238 */
[----:B-1----:R-:W-:Y:S01]  /*7e70*/  PRMT R5, R26, 0x7632, R5 ;  /* 0x000076321a057816 */ /* 0x002fe20000000005 */
[----:B------:R0:W-:Y:S01]  /*7e80*/  @P0 STG.E.U16 [R8.64], R26 ;  /* 0x0000001a08000986 */ /* 0x0001e2000c101504 */
[----:B------:R-:W-:Y:S01]  /*7e90*/  ISETP.GE.AND P0, PT, R0, c[0x0][0x17c], PT ;  /* 0x00005f0000007a0c */ /* 0x000fe20003f06270 */
[--C-:B------:R-:W-:Y:S01]  /*7ea0*/  IMAD.WIDE R16, R25, 0x2, R2.reuse ;  /* 0x0000000219107825 */ /* 0x100fe200078e0202 */
[----:B------:R-:W-:Y:S01]  /*7eb0*/  IADD3 R0, R224, 0x38, RZ ;  /* 0x00000038e0007810 */ /* 0x000fe20007ffe0ff */
[----:B------:R1:W-:Y:S01]  /*7ec0*/  @P3 STG.E.U16 [R12.64], R14 ;  /* 0x0000000e0c003986 */ /* 0x0003e2000c101504 */
[----:B------:R-:W-:Y:S01]  /*7ed0*/  ISETP.LT.AND P3, PT, R228, c[0x0][0x178], !P4 ;  /* 0x00005e00e4007a0c */ /* 0x000fe20006761270 */
[----:B------:R-:W-:Y:S01]  /*7ee0*/  IMAD.WIDE R20, R29, 0x2, R2 ;  /* 0x000000021d147825 */ /* 0x000fe200078e0202 */
[----:B------:R-:W-:Y:S01]  /*7ef0*/  ISETP.LT.AND P4, PT, R244, c[0x0][0x178], !P4 ;  /* 0x00005e00f4007a0c */ /* 0x000fe20006781270 */
[----:B------:R2:W-:Y:S01]  /*7f00*/  @P2 STG.E.U16 [R16.64], R5 ;  /* 0x0000000510002986 */ /* 0x0005e2000c101504 */
[----:B------:R-:W-:-:S02]  /*7f10*/  ISETP.LT.AND P2, PT, R228, c[0x0][0x178], !P5 ;  /* 0x00005e00e4007a0c */ /* 0x000fc40006f41270 */
[----:B------:R-:W-:Y:S02]  /*7f20*/  ISETP.LT.AND P5, PT, R244, c[0x0][0x178], !P5 ;  /* 0x00005e00f4007a0c */ /* 0x000fe40006fa1270 */
[----:B0-----:R-:W-:Y:S02]  /*7f30*/  PRMT R9, R14, 0x7632, R9 ;  /* 0x000076320e097816 */ /* 0x001fe40000000009 */
[----:B-1----:R-:W-:Y:S01]  /*7f40*/  IADD3 R14, R224, 0x3a, RZ ;  /* 0x0000003ae00e7810 */ /* 0x002fe20007ffe0ff */
[----:B--2---:R-:W-:Y:S01]  /*7f50*/  IMAD.WIDE R4, R25, 0x2, R56 ;  /* 0x0000000219047825 */ /* 0x004fe200078e0238 */
[----:B------:R-:W-:-:S04]  /*7f60*/  IADD3 R25, R29, c[0x0][0x198], RZ ;  /* 0x000066001d197a10 */ /* 0x000fc80007ffe0ff */
[----:B------:R0:W-:Y:S01]  /*7f70*/  @P6 STG.E.U16 [R4.64], R9 ;  /* 0x0000000904006986 */ /* 0x0001e2000c101504 */
[----:B------:R-:W-:Y:S01]  /*7f80*/  IMAD.WIDE R12, R25, 0x2, R2 ;  /* 0x00000002190c7825 */ /* 0x000fe200078e0202 */
[----:B------:R-:W-:Y:S02]  /*7f90*/  ISETP.GE.AND P6, PT, R0, c[0x0][0x17c], PT ;  /* 0x00005f0000007a0c */ /* 0x000fe40003fc6270 */
[----:B------:R1:W-:Y:S01]  /*7fa0*/  @P3 STG.E.U16 [R20.64], R22 ;  /* 0x0000001614003986 */ /* 0x0003e2000c101504 */
[----:B------:R-:W-:-:S04]  /*7fb0*/  IADD3 R0, R224, 0x39, RZ ;  /* 0x00000039e0007810 */ /* 0x000fc80007ffe0ff */
[----:B------:R-:W-:Y:S02]  /*7fc0*/  ISETP.GE.AND P3, PT, R0, c[0x0][0x17c], PT ;  /* 0x00005f0000007a0c */ /* 0x000fe40003f66270 */
[----:B------:R-:W-:Y:S01]  /*7fd0*/  IADD3 R0, R224, 0x3b, RZ ;  /* 0x0000003be0007810 */ /* 0x000fe20007ffe0ff */
[----:B0-----:R-:W-:Y:S01]  /*7fe0*/  IMAD.WIDE R8, R29, 0x2, R56 ;  /* 0x000000021d087825 */ /* 0x001fe200078e0238 */
[----:B------:R-:W-:Y:S02]  /*7ff0*/  PRMT R5, R22, 0x7632, R5 ;  /* 0x0000763216057816 */ /* 0x000fe40000000005 */
[----:B-1----:R-:W-:Y:S02]  /*8000*/  IADD3 R21, R25, c[0x0][0x198], RZ ;  /* 0x0000660019157a10 */ /* 0x002fe40007ffe0ff */
[----:B------:R0:W-:Y:S01]  /*8010*/  @P4 STG.E.U16 [R8.64], R6 ;  /* 0x0000000608004986 */ /* 0x0001e2000c101504 */
[----:B------:R-:W-:Y:S02]  /*8020*/  ISETP.LT.AND P4, PT, R228, c[0x0][0x178], !P1 ;  /* 0x00005e00e4007a0c */ /* 0x000fe40004f81270 */
[----:B------:R-:W-:Y:S01]  /*8030*/  ISETP.LT.AND P1, PT, R244, c[0x0][0x178], !P1 ;  /* 0x00005e00f4007a0c */ /* 0x000fe20004f21270 */
[----:B------:R1:W-:Y:S01]  /*8040*/  @P2 STG.E.U16 [R12.64], R5 ;  /* 0x000000050c002986 */ /* 0x0003e2000c101504 */
[----:B------:R-:W-:Y:S01]  /*8050*/  PRMT R20, R6, 0x7632, R20 ;  /* 0x0000763206147816 */ /* 0x000fe20000000014 */
[----:B------:R-:W-:Y:S01]  /*8060*/  IMAD.WIDE R16, R21, 0x2, R2 ;  /* 0x0000000215107825 */ /* 0x000fe200078e0202 */
[----:B------:R-:W-:-:S02]  /*8070*/  ISETP.GE.AND P2, PT, R14, c[0x0][0x17c], PT ;  /* 0x00005f000e007a0c */ /* 0x000fc40003f46270 */
[----:B------:R-:W-:Y:S01]  /*8080*/  PRMT R14, R10, 0x7632, R14 ;  /* 0x000076320a0e7816 */ /* 0x000fe2000000000e */
[----:B0-----:R-:W-:Y:S01]  /*8090*/  IMAD.WIDE R8, R21, 0x2, R56 ;  /* 0x0000000215087825 */ /* 0x001fe200078e0238 */
[----:B------:R-:W-:-:S03]  /*80a0*/  PRMT R6, R18, 0x7632, R6 ;  /* 0x0000763212067816 */ /* 0x000fc60000000006 */
[----:B-1----:R-:W-:Y:S01]  /*80b0*/  IMAD.WIDE R4, R25, 0x2, R56 ;  /* 0x0000000219047825 */ /* 0x002fe200078e0238 */
[----:B------:R-:W-:-:S04]  /*80c0*/  IADD3 R13, R21, c[0x0][0x198], RZ ;  /* 0x00006600150d7a10 */ /* 0x000fc80007ffe0ff */
[----:B------:R0:W-:Y:S01]  /*80d0*/  @P5 STG.E.U16 [R4.64], R20 ;  /* 0x0000001404005986 */ /* 0x0001e2000c101504 */
[C---:B------:R-:W-:Y:S02]  /*80e0*/  IADD3 R21, R13.reuse, c[0x0][0x198], RZ ;  /* 0x000066000d157a10 */ /* 0x040fe40007ffe0ff */
[----:B------:R-:W-:Y:S01]  /*80f0*/  ISETP.GE.AND P5, PT, R0, c[0x0][0x17c], PT ;  /* 0x00005f0000007a0c */ /* 0x000fe20003fa6270 */
[----:B------:R1:W-:Y:S01]  /*8100*/  @P4 STG.E.U16 [R16.64], R18 ;  /* 0x0000001210004986 */ /* 0x0003e2000c101504 */
[----:B------:R-:W-:Y:S02]  /*8110*/  ISETP.LT.AND P4, PT, R228, c[0x0][0x178], !P0 ;  /* 0x00005e00e4007a0c */ /* 0x000fe40004781270 */
[----:B------:R-:W-:Y:S01]  /*8120*/  ISETP.LT.AND P0, PT, R244, c[0x0][0x178], !P0 ;  /* 0x00005e00f4007a0c */ /* 0x000fe20004701270 */
[----:B------:R2:W-:Y:S01]  /*8130*/  @P1 STG.E.U16 [R8.64], R10 ;  /* 0x0000000a08001986 */ /* 0x0005e2000c101504 */
[----:B------:R-:W-:Y:S02]  /*8140*/  ISETP.LT.AND P1, PT, R228, c[0x0][0x178], !P6 ;  /* 0x00005e00e4007a0c */ /* 0x000fe40007721270 */
[----:B------:R-:W-:Y:S01]  /*8150*/  ISETP.LT.AND P6, PT, R244, c[0x0][0x178], !P6 ;  /* 0x00005e00f4007a0c */ /* 0x000fe200077c1270 */
[----:B0-----:R-:W-:Y:S01]  /*8160*/  IMAD.WIDE R4, R13, 0x2, R2 ;  /* 0x000000020d047825 */ /* 0x001fe200078e0202 */
[----:B------:R-:W-:-:S03]  /*8170*/  IADD3 R0, R224, 0x3c, RZ ;  /* 0x0000003ce0007810 */ /* 0x000fc60007ffe0ff */
[----:B------:R-:W-:Y:S01]  /*8180*/  IMAD.WIDE R12, R13, 0x2, R56 ;  /* 0x000000020d0c7825 */ /* 0x000fe200078e0238 */
[----:B-1----:R-:W-:Y:S01]  /*8190*/  PRMT R18, R39, 0x7632, R18 ;  /* 0x0000763227127816 */ /* 0x002fe20000000012 */
[----:B------:R0:W-:Y:S01]  /*81a0*/  @P4 STG.E.U16 [R4.64], R6 ;  /* 0x0000000604004986 */ /* 0x0001e2000c101504 */
[----:B------:R-:W-:Y:S01]  /*81b0*/  ISETP.GE.AND P4, PT, R0, c[0x0][0x17c], PT ;  /* 0x00005f0000007a0c */ /* 0x000fe20003f86270 */
[----:B--2---:R-:W-:Y:S01]  /*81c0*/  IMAD.WIDE R8, R21, 0x2, R2 ;  /* 0x0000000215087825 */ /* 0x004fe200078e0202 */
[----:B------:R-:W-:Y:S01]  /*81d0*/  PRMT R10, R31, 0x7632, R10 ;  /* 0x000076321f0a7816 */ /* 0x000fe2000000000a */
[----:B------:R1:W-:Y:S01]  /*81e0*/  @P0 STG.E.U16 [R12.64], R14 ;  /* 0x0000000e0c000986 */ /* 0x0003e2000c101504 */
[----:B------:R-:W-:Y:S01]  /*81f0*/  ISETP.LT.AND P0, PT, R228, c[0x0][0x178], !P3 ;  /* 0x00005e00e4007a0c */ /* 0x000fe20005f01270 */
[C---:B------:R-:W-:Y:S01]  /*8200*/  IMAD.WIDE R16, R21.reuse, 0x2, R56 ;  /* 0x0000000215107825 */ /* 0x040fe200078e0238 */
[----:B------:R-:W-:Y:S01]  /*8210*/  ISETP.LT.AND P3, PT, R244, c[0x0][0x178], !P3 ;  /* 0x00005e00f4007a0c */ /* 0x000fe20005f61270 */
[----:B------:R2:W-:Y:S01]  /*8220*/  @P1 STG.E.U16 [R8.64], R31 ;  /* 0x0000001f08001986 */ /* 0x0005e2000c101504 */
[----:B------:R-:W-:-:S02]  /*8230*/  IADD3 R21, R21, c[0x0][0x198], RZ ;  /* 0x0000660015157a10 */ /* 0x000fc40007ffe0ff */
[----:B------:R-:W-:Y:S01]  /*8240*/  ISETP.LT.AND P1, PT, R228, c[0x0][0x178], !P2 ;  /* 0x00005e00e4007a0c */ /* 0x000fe20005721270 */
[----:B------:R3:W-:Y:S01]  /*8250*/  @P6 STG.E.U16 [R16.64], R39 ;  /* 0x0000002710006986 */ /* 0x0007e2000c101504 */
[C---:B------:R-:W-:Y:S01]  /*8260*/  IADD3 R25, R21.reuse, c[0x0][0x198], RZ ;  /* 0x0000660015197a10 */ /* 0x040fe20007ffe0ff */
[--C-:B0-----:R-:W-:Y:S01]  /*8270*/  IMAD.WIDE R4, R21, 0x2, R2.reuse ;  /* 0x0000000215047825 */ /* 0x101fe200078e0202 */
[----:B------:R-:W-:Y:S02]  /*8280*/  ISETP.LT.AND P2, PT, R244, c[0x0][0x178], !P2 ;  /* 0x00005e00f4007a0c */ /* 0x000fe40005741270 */
[C---:B------:R-:W-:Y:S01]  /*8290*/  IADD3 R0, R224.reuse, 0x3e, RZ ;  /* 0x0000003ee0007810 */ /* 0x040fe20007ffe0ff */
[----:B-1----:R-:W-:Y:S01]  /*82a0*/  IMAD.WIDE R12, R25, 0x2, R2 ;  /* 0x00000002190c7825 */ /* 0x002fe200078e0202 */
[----:B------:R0:W-:Y:S01]  /*82b0*/  @P0 STG.E.U16 [R4.64], R10 ;  /* 0x0000000a04000986 */ /* 0x0001e2000c101504 */
[----:B------:R-:W-:Y:S02]  /*82c0*/  IADD3 R6, R224, 0x3d, RZ ;  /* 0x0000003de0067810 */ /* 0x000fe40007ffe0ff */
[----:B--2---:R-:W-:Y:S01]  /*82d0*/  IMAD.WIDE R8, R21, 0x2, R56 ;  /* 0x0000000215087825 */ /* 0x004fe200078e0238 */
[----:B------:R-:W-:-:S02]  /*82e0*/  ISETP.GE.AND P0, PT, R0, c[0x0][0x17c], PT ;  /* 0x00005f0000007a0c */ /* 0x000fc40003f06270 */
[----:B---3--:R-:W-:Y:S02]  /*82f0*/  IADD3 R17, R25, c[0x0][0x198], RZ ;  /* 0x0000660019117a10 */ /* 0x008fe40007ffe0ff */
[----:B------:R1:W-:Y:S01]  /*8300*/  @P3 STG.E.U16 [R8.64], R18 ;  /* 0x0000001208003986 */ /* 0x0003e2000c101504 */
[C---:B------:R-:W-:Y:S02]  /*8310*/  ISETP.LT.AND P3, PT, R228.reuse, c[0x0][0x178], !P4 ;  /* 0x00005e00e4007a0c */ /* 0x040fe40006761270 */
[----:B------:R-:W-:Y:S01]  /*8320*/  IADD3 R21, R17, c[0x0][0x198], RZ ;  /* 0x0000660011157a10 */ /* 0x000fe20007ffe0ff */
[----:B------:R2:W-:Y:S01]  /*8330*/  @P1 STG.E.U16 [R12.64], R27 ;  /* 0x0000001b0c001986 */ /* 0x0005e2000c101504 */
[----:B------:R-:W-:Y:S01]  /*8340*/  ISETP.LT.AND P1, PT, R228, c[0x0][0x178], !P5 ;  /* 0x00005e00e4007a0c */ /* 0x000fe20006f21270 */
[----:B0-----:R-:W-:Y:S01]  /*8350*/  IMAD.WIDE R4, R25, 0x2, R56 ;  /* 0x0000000219047825 */ /* 0x001fe200078e0238 */
[----:B------:R-:W-:Y:S02]  /*8360*/  ISETP.LT.AND P5, PT, R244, c[0x0][0x178], !P5 ;  /* 0x00005e00f4007a0c */ /* 0x000fe40006fa1270 */
[----:B------:R-:W-:-:S02]  /*8370*/  ISETP.GE.AND P6, PT, R6, c[0x0][0x17c], PT ;  /* 0x00005f0006007a0c */ /* 0x000fc40003fc6270 */
[----:B------:R-:W-:Y:S01]  /*8380*/  PRMT R0, R27, 0x7632, R0 ;  /* 0x000076321b007816 */ /* 0x000fe20000000000 */
[----:B-1----:R-:W-:Y:S01]  /*8390*/  IMAD.WIDE R8, R17, 0x2, R2 ;  /* 0x0000000211087825 */ /* 0x002fe200078e0202 */
[----:B------:R-:W-:Y:S01]  /*83a0*/  PRMT R6, R15, 0x7632, R6 ;  /* 0x000076320f067816 */ /* 0x000fe20000000006 */
[----:B------:R0:W-:Y:S01]  /*83b0*/  @P2 STG.E.U16 [R4.64], R15 ;  /* 0x0000000f04002986 */ /* 0x0001e2000c101504 */
[----:B------:R-:W-:Y:S01]  /*83c0*/  IADD3 R224, R224, 0x3f, RZ ;  /* 0x0000003fe0e07810 */ /* 0x000fe20007ffe0ff */
[----:B--2---:R-:W-:Y:S01]  /*83d0*/  IMAD.WIDE R12, R17, 0x2, R56 ;  /* 0x00000002110c7825 */ /* 0x004fe200078e0238 */
[----:B------:R-:W-:Y:S01]  /*83e0*/  ISETP.LT.AND P4, PT, R244, c[0x0][0x178], !P4 ;  /* 0x00005e00f4007a0c */ /* 0x000fe20006781270 */
[----:B------:R1:W-:Y:S01]  /*83f0*/  @P1 STG.E.U16 [R8.64], R0 ;  /* 0x0000000008001986 */ /* 0x0003e2000c101504 */
[C---:B------:R-:W-:Y:S01]  /*8400*/  IADD3 R25, R21.reuse, c[0x0][0x198], RZ ;  /* 0x0000660015197a10 */ /* 0x040fe20007ffe0ff */
[----:B------:R-:W-:Y:S01]  /*8410*/  IMAD.WIDE R16, R21, 0x2, R2 ;  /* 0x0000000215107825 */ /* 0x000fe200078e0202 */
[----:B------:R-:W-:Y:S01]  /*8420*/  ISETP.GE.AND P2, PT, R224, c[0x0][0x17c], PT ;  /* 0x00005f00e0007a0c */ /* 0x000fe20003f46270 */
[----:B------:R2:W-:Y:S01]  /*8430*/  @P5 STG.E.U16 [R12.64], R6 ;  /* 0x000000060c005986 */ /* 0x0005e2000c101504 */
[----:B------:R-:W-:-:S02]  /*8440*/  ISETP.LT.AND P5, PT, R228, c[0x0][0x178], !P6 ;  /* 0x00005e00e4007a0c */ /* 0x000fc400077a1270 */
[----:B------:R-:W-:Y:S01]  /*8450*/  ISETP.LT.AND P6, PT, R244, c[0x0][0x178], !P6 ;  /* 0x00005e00f4007a0c */ /* 0x000fe200077c1270 */
[----:B------:R3:W-:Y:S01]  /*8460*/  @P3 STG.E.U16 [R16.64], R23 ;  /* 0x0000001710003986 */ /* 0x0007e2000c101504 */
[----:B------:R-:W-:Y:S01]  /*8470*/  ISETP.LT.AND P3, PT, R228, c[0x0][0x178], !P0 ;  /* 0x00005e00e4007a0c */ /* 0x000fe20004761270 */
[----:B0-----:R-:W-:Y:S01]  /*8480*/  IMAD.WIDE R4, R21, 0x2, R56 ;  /* 0x0000000215047825 */ /* 0x001fe200078e0238 */
[----:B------:R-:W-:Y:S02]  /*8490*/  ISETP.LT.AND P0, PT, R244, c[0x0][0x178], !P0 ;  /* 0x00005e00f4007a0c */ /* 0x000fe40004701270 */
[C---:B------:R-:W-:Y:S01]  /*84a0*/  IADD3 R27, R25.reuse, c[0x0][0x198], RZ ;  /* 0x00006600191b7a10 */ /* 0x040fe20007ffe0ff */
[C---:B-1----:R-:W-:Y:S01]  /*84b0*/  IMAD.WIDE R8, R25.reuse, 0x2, R2 ;  /* 0x0000000219087825 */ /* 0x042fe200078e0202 */
[----:B------:R-:W-:Y:S01]  /*84c0*/  ISETP.LT.AND P1, PT, R228, c[0x0][0x178], !P2 ;  /* 0x00005e00e4007a0c */ /* 0x000fe20005721270 */
[----:B------:R0:W-:Y:S01]  /*84d0*/  @P4 STG.E.U16 [R4.64], R7 ;  /* 0x0000000704004986 */ /* 0x0001e2000c101504 */
[----:B------:R-:W-:Y:S01]  /*84e0*/  ISETP.LT.AND P2, PT, R244, c[0x0][0x178], !P2 ;  /* 0x00005e00f4007a0c */ /* 0x000fe20005741270 */
[----:B--2---:R-:W-:Y:S01]  /*84f0*/  IMAD.WIDE R12, R25, 0x2, R56 ;  /* 0x00000002190c7825 */ /* 0x004fe200078e0238 */
[----:B------:R-:W-:-:S02]  /*8500*/  IADD3 R21, R27, c[0x0][0x198], RZ ;  /* 0x000066001b157a10 */ /* 0x000fc40007ffe0ff */
[----:B------:R-:W-:Y:S01]  /*8510*/  PRMT R0, R23, 0x7632, R0 ;  /* 0x0000763217007816 */ /* 0x000fe20000000000 */
[----:B------:R-:W-:Y:S01]  /*8520*/  IMAD.WIDE R14, R27, 0x2, R2 ;  /* 0x000000021b0e7825 */ /* 0x000fe200078e0202 */
[----:B------:R-:W-:-:S03]  /*8530*/  PRMT R6, R7, 0x7632, R6 ;  /* 0x0000763207067816 */ /* 0x000fc60000000006 */
[----:B---3--:R-:W-:Y:S01]  /*8540*/  IMAD.WIDE R16, R27, 0x2, R56 ;  /* 0x000000021b107825 */ /* 0x008fe200078e0238 */
[----:B------:R1:W-:Y:S01]  /*8550*/  @P5 STG.E.U16 [R8.64], R0 ;  /* 0x0000000008005986 */ /* 0x0003e2000c101504 */
[----:B0-----:R-:W-:Y:S02]  /*8560*/  PRMT R5, R19, 0x7632, R5 ;  /* 0x0000763213057816 */ /* 0x001fe40000000005 */
[C---:B------:R-:W-:Y:S01]  /*8570*/  IMAD.WIDE R2, R21.reuse, 0x2, R2 ;  /* 0x0000000215027825 */ /* 0x040fe200078e0202 */
[----:B------:R1:W-:Y:S03]  /*8580*/  @P6 STG.E.U16 [R12.64], R6 ;  /* 0x000000060c006986 */ /* 0x0003e6000c101504 */
[----:B------:R-:W-:Y:S01]  /*8590*/  IMAD.WIDE R56, R21, 0x2, R56 ;  /* 0x0000000215387825 */ /* 0x000fe200078e0238 */
[----:B------:R1:W-:Y:S04]  /*85a0*/  @P3 STG.E.U16 [R14.64], R19 ;  /* 0x000000130e003986 */ /* 0x0003e8000c101504 */
[----:B------:R1:W-:Y:S04]  /*85b0*/  @P0 STG.E.U16 [R16.64], R11 ;  /* 0x0000000b10000986 */ /* 0x0003e8000c101504 */
[----:B------:R1:W-:Y:S01]  /*85c0*/  @P1 STG.E.U16 [R2.64], R5 ;  /* 0x0000000502001986 */ /* 0x0003e2000c101504 */
[----:B------:R-:W-:Y:S05]  /*85d0*/  @!P2 EXIT ;  /* 0x000000000000a94d */ /* 0x000fea0003800000 */
[----:B------:R-:W-:-:S05]  /*85e0*/  PRMT R28, R11, 0x7632, R28 ;  /* 0x000076320b1c7816 */ /* 0x000fca000000001c */
[----:B------:R-:W-:Y:S01]  /*85f0*/  STG.E.U16 [R56.64], R28 ;  /* 0x0000001c38007986 */ /* 0x000fe2000c101504 */
[----:B------:R-:W-:Y:S05]  /*8600*/  EXIT ;  /* 0x000000000000794d */ /* 0x000fea0003800000 */
.L_x_4:
[----:B------:R-:W-:-:S00]  /*8610*/  BRA `(.L_x_4) ;  /* 0xfffffff000007947 */ /* 0x000fc0000383ffff */
[----:B------:R-:W-:-:S00]  /*8620*/  NOP ;  /* 0x0000000000007918 */ /* 0x000fc00000000000 */
        /* <DEDUP_REMOVED lines=13> */
.L_x_5:


//--------------------- .nv.shared.matmul_kernel  --------------------------
	.section	.nv.shared.matmul_kernel,"aw",@nobits
	.sectionflags	@""
	.align	16
